def attn_fwd(
    Q,
    K,
    V,
    Out,
    Lse,
    sm_scale,
    stride_qz,
    stride_qh,
    stride_qm,
    stride_qk,
    stride_kz,
    stride_kh,
    stride_kn,
    stride_kk,
    stride_vz,
    stride_vh,
    stride_vn,
    stride_vk,
    stride_oz,
    stride_oh,
    stride_om,
    stride_ok,
    seqlen_q,
    seqlen_k,
    BLOCK_M: tl.constexpr,
    BLOCK_N: tl.constexpr,
    HEAD_DIM: tl.constexpr,
    CAUSAL: tl.constexpr,
):
    start_m = tl.program_id(0)
    off_hz = tl.program_id(1)
    q_off = off_hz * stride_qh
    k_off = off_hz * stride_kh
    v_off = off_hz * stride_vh
    offs_m = start_m * BLOCK_M + tl.arange(0, BLOCK_M)
    offs_d = tl.arange(0, HEAD_DIM)
    offs_n = tl.arange(0, BLOCK_N)
    q_ptrs = Q + q_off + offs_m[:, None] * stride_qm + offs_d[None, :] * stride_qk
    k_ptrs = K + k_off + offs_d[:, None] * stride_kk + offs_n[None, :] * stride_kn
    v_ptrs = V + v_off + offs_n[:, None] * stride_vn + offs_d[None, :] * stride_vk
    m_i = tl.full([BLOCK_M], float("-inf"), dtype=tl.float32)
    l_i = tl.zeros([BLOCK_M], dtype=tl.float32) + 1.0
    acc = tl.zeros([BLOCK_M, HEAD_DIM], dtype=tl.float32)
    q = tl.load(q_ptrs)
    acc, l_i, m_i = _attn_fwd_inner(
        acc,
        l_i,
        m_i,
        q,
        k_ptrs,
        v_ptrs,
        sm_scale,
        stride_kn,
        stride_vn,
        start_m,
        seqlen_k,
        BLOCK_M,
        BLOCK_N,
        HEAD_DIM,
        CAUSAL,
    )
    acc = acc / l_i[:, None]
    lse = m_i + tl.math.log2(l_i) / 1.4426950408889634
    o_ptrs = (
        Out
        + off_hz * stride_oh
        + offs_m[:, None] * stride_om
        + offs_d[None, :] * stride_ok
    )
    tl.store(o_ptrs, acc.to(Out.dtype.element_ty))
    tl.store(Lse + off_hz * seqlen_q + offs_m, lse)

# config = {"BLOCK_M": 32, "BLOCK_N": 128, "HEAD_DIM": 64, "arch": "sm_80", "causal": false, "dtype": "fp16", "num_stages": 2, "num_warps": 8}
# arch = sm_80


// ===== COMPILED SASS (sm_80) =====

	.target	sm_80

	.elftype	@"ET_EXEC"


//--------------------- .note.nv.tkinfo           --------------------------
	.section	.note.nv.tkinfo,"",@"SHT_NOTE"
	.sectionflags	@"SHF_NOTE_NV_TKINFO"
	.tkinfo
        /*0018*/ 	.word	0x00000002
        /*0030*/ 	.string	""
        /*0030*/ 	.string	"ptxas"
        /*0030*/ 	.string	"Cuda compilation tools, release 13.0, V13.0.88"
        /*0030*/ 	.string	"Build cuda_13.0.r13.0/compiler.36424714_0"
        /*0030*/ 	.string	"-v  -suppress-debug-info  -lineinfo  -arch sm_80 "



//--------------------- .note.nv.cuinfo           --------------------------
	.section	.note.nv.cuinfo,"",@"SHT_NOTE"
	.sectionflags	@"SHF_NOTE_NV_CUINFO"
        /*0018*/ 	.short	0x0002
        /*001a*/ 	.short	0x0050
        /*001c*/ 	.short	0x0082
	.zero		2


//--------------------- .nv.info                  --------------------------
	.section	.nv.info,"",@"SHT_CUDA_INFO"
	.align	4


	//----- nvinfo : EIATTR_REGCOUNT
	.align		4
        /*0000*/ 	.byte	0x04, 0x2f
        /*0002*/ 	.short	(.L_2 - .L_1)
	.align		4
.L_1:
        /*0004*/ 	.word	index@(attn_fwd)
        /*0008*/ 	.word	0x000000fe


	//----- nvinfo : EIATTR_FRAME_SIZE
	.align		4
.L_2:
        /*000c*/ 	.byte	0x04, 0x11
        /*000e*/ 	.short	(.L_4 - .L_3)
	.align		4
.L_3:
        /*0010*/ 	.word	index@(attn_fwd)
        /*0014*/ 	.word	0x00000000


	//----- nvinfo : EIATTR_MIN_STACK_SIZE
	.align		4
.L_4:
        /*0018*/ 	.byte	0x04, 0x12
        /*001a*/ 	.short	(.L_6 - .L_5)
	.align		4
.L_5:
        /*001c*/ 	.word	index@(attn_fwd)
        /*0020*/ 	.word	0x00000000
.L_6:


//--------------------- .nv.info.attn_fwd         --------------------------
	.section	.nv.info.attn_fwd,"",@"SHT_CUDA_INFO"
	.sectionflags	@""
	.align	4


	//----- nvinfo : EIATTR_CUDA_API_VERSION
	.align		4
        /*0000*/ 	.byte	0x04, 0x37
        /*0002*/ 	.short	(.L_8 - .L_7)
.L_7:
        /*0004*/ 	.word	0x00000082


	//----- nvinfo : EIATTR_SW2861232_WAR
	.align		4
.L_8:
        /*0008*/ 	.byte	0x01, 0x35
	.zero		2


	//----- nvinfo : EIATTR_PARAM_CBANK
	.align		4
        /*000c*/ 	.byte	0x04, 0x0a
        /*000e*/ 	.short	(.L_10 - .L_9)
	.align		4
.L_9:
        /*0010*/ 	.word	index@(.nv.constant0.attn_fwd)
        /*0014*/ 	.short	0x0160
        /*0016*/ 	.short	0x0088


	//----- nvinfo : EIATTR_CBANK_PARAM_SIZE
	.align		4
.L_10:
        /*0018*/ 	.byte	0x03, 0x19
        /*001a*/ 	.short	0x0088


	//----- nvinfo : EIATTR_KPARAM_INFO
	.align		4
        /*001c*/ 	.byte	0x04, 0x17
        /*001e*/ 	.short	(.L_12 - .L_11)
.L_11:
        /*0020*/ 	.word	0x00000000
        /*0024*/ 	.short	0x0019
        /*0026*/ 	.short	0x0080
        /*0028*/ 	.byte	0x00, 0xf4, 0x21, 0x00


	//----- nvinfo : EIATTR_KPARAM_INFO
	.align		4
.L_12:
        /*002c*/ 	.byte	0x04, 0x17
        /*002e*/ 	.short	(.L_14 - .L_13)
.L_13:
        /*0030*/ 	.word	0x00000000
        /*0034*/ 	.short	0x0018
        /*0036*/ 	.short	0x0078
        /*0038*/ 	.byte	0x00, 0xf4, 0x21, 0x00


	//----- nvinfo : EIATTR_KPARAM_INFO
	.align		4
.L_14:
        /*003c*/ 	.byte	0x04, 0x17
        /*003e*/ 	.short	(.L_16 - .L_15)
.L_15:
        /*0040*/ 	.word	0x00000000
        /*0044*/ 	.short	0x0017
        /*0046*/ 	.short	0x0070
        /*0048*/ 	.byte	0x00, 0xf0, 0x11, 0x00


	//----- nvinfo : EIATTR_KPARAM_INFO
	.align		4
.L_16:
        /*004c*/ 	.byte	0x04, 0x17
        /*004e*/ 	.short	(.L_18 - .L_17)
.L_17:
        /*0050*/ 	.word	0x00000000
        /*0054*/ 	.short	0x0016
        /*0056*/ 	.short	0x006c
        /*0058*/ 	.byte	0x00, 0xf0, 0x11, 0x00


	//----- nvinfo : EIATTR_KPARAM_INFO
	.align		4
.L_18:
        /*005c*/ 	.byte	0x04, 0x17
        /*005e*/ 	.short	(.L_20 - .L_19)
.L_19:
        /*0060*/ 	.word	0x00000000
        /*0064*/ 	.short	0x0015
        /*0066*/ 	.short	0x0068
        /*0068*/ 	.byte	0x00, 0xf0, 0x11, 0x00


	//----- nvinfo : EIATTR_KPARAM_INFO
	.align		4
.L_20:
        /*006c*/ 	.byte	0x04, 0x17
        /*006e*/ 	.short	(.L_22 - .L_21)
.L_21:
        /*0070*/ 	.word	0x00000000
        /*0074*/ 	.short	0x0014
        /*0076*/ 	.short	0x0064
        /*0078*/ 	.byte	0x00, 0xf0, 0x11, 0x00


	//----- nvinfo : EIATTR_KPARAM_INFO
	.align		4
.L_22:
        /*007c*/ 	.byte	0x04, 0x17
        /*007e*/ 	.short	(.L_24 - .L_23)
.L_23:
        /*0080*/ 	.word	0x00000000
        /*0084*/ 	.short	0x0013
        /*0086*/ 	.short	0x0060
        /*0088*/ 	.byte	0x00, 0xf0, 0x11, 0x00


	//----- nvinfo : EIATTR_KPARAM_INFO
	.align		4
.L_24:
        /*008c*/ 	.byte	0x04, 0x17
        /*008e*/ 	.short	(.L_26 - .L_25)
.L_25:
        /*0090*/ 	.word	0x00000000
        /*0094*/ 	.short	0x0012
        /*0096*/ 	.short	0x005c
        /*0098*/ 	.byte	0x00, 0xf0, 0x11, 0x00


	//----- nvinfo : EIATTR_KPARAM_INFO
	.align		4
.L_26:
        /*009c*/ 	.byte	0x04, 0x17
        /*009e*/ 	.short	(.L_28 - .L_27)
.L_27:
        /*00a0*/ 	.word	0x00000000
        /*00a4*/ 	.short	0x0011
        /*00a6*/ 	.short	0x0058
        /*00a8*/ 	.byte	0x00, 0xf0, 0x11, 0x00


	//----- nvinfo : EIATTR_KPARAM_INFO
	.align		4
.L_28:
        /*00ac*/ 	.byte	0x04, 0x17
        /*00ae*/ 	.short	(.L_30 - .L_29)
.L_29:
        /*00b0*/ 	.word	0x00000000
        /*00b4*/ 	.short	0x0010
        /*00b6*/ 	.short	0x0054
        /*00b8*/ 	.byte	0x00, 0xf0, 0x11, 0x00


	//----- nvinfo : EIATTR_KPARAM_INFO
	.align		4
.L_30:
        /*00bc*/ 	.byte	0x04, 0x17
        /*00be*/ 	.short	(.L_32 - .L_31)
.L_31:
        /*00c0*/ 	.word	0x00000000
        /*00c4*/ 	.short	0x000f
        /*00c6*/ 	.short	0x0050
        /*00c8*/ 	.byte	0x00, 0xf0, 0x11, 0x00


	//----- nvinfo : EIATTR_KPARAM_INFO
	.align		4
.L_32:
        /*00cc*/ 	.byte	0x04, 0x17
        /*00ce*/ 	.short	(.L_34 - .L_33)
.L_33:
        /*00d0*/ 	.word	0x00000000
        /*00d4*/ 	.short	0x000e
        /*00d6*/ 	.short	0x004c
        /*00d8*/ 	.byte	0x00, 0xf0, 0x11, 0x00


	//----- nvinfo : EIATTR_KPARAM_INFO
	.align		4
.L_34:
        /*00dc*/ 	.byte	0x04, 0x17
        /*00de*/ 	.short	(.L_36 - .L_35)
.L_35:
        /*00e0*/ 	.word	0x00000000
        /*00e4*/ 	.short	0x000d
        /*00e6*/ 	.short	0x0048
        /*00e8*/ 	.byte	0x00, 0xf0, 0x11, 0x00


	//----- nvinfo : EIATTR_KPARAM_INFO
	.align		4
.L_36:
        /*00ec*/ 	.byte	0x04, 0x17
        /*00ee*/ 	.short	(.L_38 - .L_37)
.L_37:
        /*00f0*/ 	.word	0x00000000
        /*00f4*/ 	.short	0x000c
        /*00f6*/ 	.short	0x0044
        /*00f8*/ 	.byte	0x00, 0xf0, 0x11, 0x00


	//----- nvinfo : EIATTR_KPARAM_INFO
	.align		4
.L_38:
        /*00fc*/ 	.byte	0x04, 0x17
        /*00fe*/ 	.short	(.L_40 - .L_39)
.L_39:
        /*0100*/ 	.word	0x00000000
        /*0104*/ 	.short	0x000b
        /*0106*/ 	.short	0x0040
        /*0108*/ 	.byte	0x00, 0xf0, 0x11, 0x00


	//----- nvinfo : EIATTR_KPARAM_INFO
	.align		4
.L_40:
        /*010c*/ 	.byte	0x04, 0x17
        /*010e*/ 	.short	(.L_42 - .L_41)
.L_41:
        /*0110*/ 	.word	0x00000000
        /*0114*/ 	.short	0x000a
        /*0116*/ 	.short	0x003c
        /*0118*/ 	.byte	0x00, 0xf0, 0x11, 0x00


	//----- nvinfo : EIATTR_KPARAM_INFO
	.align		4
.L_42:
        /*011c*/ 	.byte	0x04, 0x17
        /*011e*/ 	.short	(.L_44 - .L_43)
.L_43:
        /*0120*/ 	.word	0x00000000
        /*0124*/ 	.short	0x0009
        /*0126*/ 	.short	0x0038
        /*0128*/ 	.byte	0x00, 0xf0, 0x11, 0x00


	//----- nvinfo : EIATTR_KPARAM_INFO
	.align		4
.L_44:
        /*012c*/ 	.byte	0x04, 0x17
        /*012e*/ 	.short	(.L_46 - .L_45)
.L_45:
        /*0130*/ 	.word	0x00000000
        /*0134*/ 	.short	0x0008
        /*0136*/ 	.short	0x0034
        /*0138*/ 	.byte	0x00, 0xf0, 0x11, 0x00


	//----- nvinfo : EIATTR_KPARAM_INFO
	.align		4
.L_46:
        /*013c*/ 	.byte	0x04, 0x17
        /*013e*/ 	.short	(.L_48 - .L_47)
.L_47:
        /*0140*/ 	.word	0x00000000
        /*0144*/ 	.short	0x0007
        /*0146*/ 	.short	0x0030
        /*0148*/ 	.byte	0x00, 0xf0, 0x11, 0x00


	//----- nvinfo : EIATTR_KPARAM_INFO
	.align		4
.L_48:
        /*014c*/ 	.byte	0x04, 0x17
        /*014e*/ 	.short	(.L_50 - .L_49)
.L_49:
        /*0150*/ 	.word	0x00000000
        /*0154*/ 	.short	0x0006
        /*0156*/ 	.short	0x002c
        /*0158*/ 	.byte	0x00, 0xf0, 0x11, 0x00


	//----- nvinfo : EIATTR_KPARAM_INFO
	.align		4
.L_50:
        /*015c*/ 	.byte	0x04, 0x17
        /*015e*/ 	.short	(.L_52 - .L_51)
.L_51:
        /*0160*/ 	.word	0x00000000
        /*0164*/ 	.short	0x0005
        /*0166*/ 	.short	0x0028
        /*0168*/ 	.byte	0x00, 0xf0, 0x11, 0x00


	//----- nvinfo : EIATTR_KPARAM_INFO
	.align		4
.L_52:
        /*016c*/ 	.byte	0x04, 0x17
        /*016e*/ 	.short	(.L_54 - .L_53)
.L_53:
        /*0170*/ 	.word	0x00000000
        /*0174*/ 	.short	0x0004
        /*0176*/ 	.short	0x0020
        /*0178*/ 	.byte	0x00, 0xf4, 0x21, 0x00


	//----- nvinfo : EIATTR_KPARAM_INFO
	.align		4
.L_54:
        /*017c*/ 	.byte	0x04, 0x17
        /*017e*/ 	.short	(.L_56 - .L_55)
.L_55:
        /*0180*/ 	.word	0x00000000
        /*0184*/ 	.short	0x0003
        /*0186*/ 	.short	0x0018
        /*0188*/ 	.byte	0x00, 0xf4, 0x21, 0x00


	//----- nvinfo : EIATTR_KPARAM_INFO
	.align		4
.L_56:
        /*018c*/ 	.byte	0x04, 0x17
        /*018e*/ 	.short	(.L_58 - .L_57)
.L_57:
        /*0190*/ 	.word	0x00000000
        /*0194*/ 	.short	0x0002
        /*0196*/ 	.short	0x0010
        /*0198*/ 	.byte	0x00, 0xf4, 0x21, 0x00


	//----- nvinfo : EIATTR_KPARAM_INFO
	.align		4
.L_58:
        /*019c*/ 	.byte	0x04, 0x17
        /*019e*/ 	.short	(.L_60 - .L_59)
.L_59:
        /*01a0*/ 	.word	0x00000000
        /*01a4*/ 	.short	0x0001
        /*01a6*/ 	.short	0x0008
        /*01a8*/ 	.byte	0x00, 0xf4, 0x21, 0x00


	//----- nvinfo : EIATTR_KPARAM_INFO
	.align		4
.L_60:
        /*01ac*/ 	.byte	0x04, 0x17
        /*01ae*/ 	.short	(.L_62 - .L_61)
.L_61:
        /*01b0*/ 	.word	0x00000000
        /*01b4*/ 	.short	0x0000
        /*01b6*/ 	.short	0x0000
        /*01b8*/ 	.byte	0x00, 0xf4, 0x21, 0x00


	//----- nvinfo : EIATTR_MAXREG_COUNT
	.align		4
.L_62:
        /*01bc*/ 	.byte	0x03, 0x1b
        /*01be*/ 	.short	0x00ff


	//----- nvinfo : EIATTR_NUM_BARRIERS
	.align		4
        /*01c0*/ 	.byte	0x02, 0x4c
        /*01c2*/ 	.byte	0x01
	.zero		1


	//----- nvinfo : EIATTR_MERCURY_ISA_VERSION
	.align		4
        /*01c4*/ 	.byte	0x03, 0x5f
        /*01c6*/ 	.short	0x0000


	//----- nvinfo : EIATTR_COOP_GROUP_MASK_REGIDS
	.align		4
        /*01c8*/ 	.byte	0x04, 0x29
        /*01ca*/ 	.short	(.L_64 - .L_63)


	//   ....[0]....
.L_63:
        /*01cc*/ 	.word	0xffffffff


	//   ....[1]....
        /*01d0*/ 	.word	0xffffffff


	//   ....[2]....
        /*01d4*/ 	.word	0xffffffff


	//   ....[3]....
        /*01d8*/ 	.word	0xffffffff


	//   ....[4]....
        /*01dc*/ 	.word	0xffffffff


	//   ....[5]....
        /*01e0*/ 	.word	0xffffffff


	//   ....[6]....
        /*01e4*/ 	.word	0xffffffff


	//   ....[7]....
        /*01e8*/ 	.word	0xffffffff


	//   ....[8]....
        /*01ec*/ 	.word	0xffffffff


	//   ....[9]....
        /*01f0*/ 	.word	0xffffffff


	//   ....[10]....
        /*01f4*/ 	.word	0xffffffff


	//   ....[11]....
        /*01f8*/ 	.word	0xffffffff


	//   ....[12]....
        /*01fc*/ 	.word	0xffffffff


	//   ....[13]....
        /*0200*/ 	.word	0xffffffff


	//   ....[14]....
        /*0204*/ 	.word	0xffffffff


	//   ....[15]....
        /*0208*/ 	.word	0xffffffff


	//   ....[16]....
        /*020c*/ 	.word	0xffffffff


	//   ....[17]....
        /*0210*/ 	.word	0xffffffff


	//   ....[18]....
        /*0214*/ 	.word	0xffffffff


	//   ....[19]....
        /*0218*/ 	.word	0xffffffff


	//   ....[20]....
        /*021c*/ 	.word	0xffffffff


	//   ....[21]....
        /*0220*/ 	.word	0xffffffff


	//----- nvinfo : EIATTR_COOP_GROUP_INSTR_OFFSETS
	.align		4
.L_64:
        /*0224*/ 	.byte	0x04, 0x28
        /*0226*/ 	.short	(.L_66 - .L_65)


	//   ....[0]....
.L_65:
        /*0228*/ 	.word	0x00002150


	//   ....[1]....
        /*022c*/ 	.word	0x00002160


	//   ....[2]....
        /*0230*/ 	.word	0x00002170


	//   ....[3]....
        /*0234*/ 	.word	0x00002180


	//   ....[4]....
        /*0238*/ 	.word	0x000021d0


	//   ....[5]....
        /*023c*/ 	.word	0x000021e0


	//   ....[6]....
        /*0240*/ 	.word	0x000021f0


	//   ....[7]....
        /*0244*/ 	.word	0x00002200


	//   ....[8]....
        /*0248*/ 	.word	0x000022b0


	//   ....[9]....
        /*024c*/ 	.word	0x000022d0


	//   ....[10]....
        /*0250*/ 	.word	0x000022f0


	//   ....[11]....
        /*0254*/ 	.word	0x00002770


	//   ....[12]....
        /*0258*/ 	.word	0x00002780


	//   ....[13]....
        /*025c*/ 	.word	0x00002790


	//   ....[14]....
        /*0260*/ 	.word	0x000027a0


	//   ....[15]....
        /*0264*/ 	.word	0x000027f0


	//   ....[16]....
        /*0268*/ 	.word	0x00002800


	//   ....[17]....
        /*026c*/ 	.word	0x00002810


	//   ....[18]....
        /*0270*/ 	.word	0x00002820


	//   ....[19]....
        /*0274*/ 	.word	0x000028e0


	//   ....[20]....
        /*0278*/ 	.word	0x00002900


	//   ....[21]....
        /*027c*/ 	.word	0x00002920


	//----- nvinfo : EIATTR_EXIT_INSTR_OFFSETS
	.align		4
.L_66:
        /*0280*/ 	.byte	0x04, 0x1c
        /*0282*/ 	.short	(.L_68 - .L_67)


	//   ....[0]....
.L_67:
        /*0284*/ 	.word	0x00004380


	//   ....[1]....
        /*0288*/ 	.word	0x00004420


	//----- nvinfo : EIATTR_REQNTID
	.align		4
.L_68:
        /*028c*/ 	.byte	0x04, 0x10
        /*028e*/ 	.short	(.L_70 - .L_69)
.L_69:
        /*0290*/ 	.word	0x00000100
        /*0294*/ 	.word	0x00000001
        /*0298*/ 	.word	0x00000001
.L_70:


//--------------------- .nv.callgraph             --------------------------
	.section	.nv.callgraph,"",@"SHT_CUDA_CALLGRAPH"
	.align	4
	.sectionentsize	8
	.align		4
        /*0000*/ 	.word	0x00000000
	.align		4
        /*0004*/ 	.word	0xffffffff
	.align		4
        /*0008*/ 	.word	0x00000000
	.align		4
        /*000c*/ 	.word	0xfffffffe
	.align		4
        /*0010*/ 	.word	0x00000000
	.align		4
        /*0014*/ 	.word	0xfffffffd
	.align		4
        /*0018*/ 	.word	0x00000000
	.align		4
        /*001c*/ 	.word	0xfffffffc


//--------------------- .nv.rel.action            --------------------------
	.section	.nv.rel.action,"",@"SHT_CUDA_RELOCINFO"
	.align	8
	.sectionentsize	8
        /*0000*/ 	.byte	0x73, 0x00, 0x00, 0x00, 0x00, 0x00, 0x00, 0x00, 0x00, 0x00, 0x00, 0x11, 0x25, 0x00, 0x05, 0x36


//--------------------- .nv.constant4             --------------------------
	.section	.nv.constant4,"a",@progbits
	.align	8
	.align		8
.nv.constant4:
        /*0000*/ 	.dword	_$_str


//--------------------- .nv.constant0.attn_fwd    --------------------------
	.section	.nv.constant0.attn_fwd,"a",@progbits
	.sectionflags	@""
	.align	4
.nv.constant0.attn_fwd:
	.zero		488


//--------------------- .text.attn_fwd            --------------------------
	.section	.text.attn_fwd,"ax",@progbits
	.sectioninfo	@"SHI_REGISTERS=254"
	.align	128
        .global         attn_fwd
        .type           attn_fwd,@function
        .size           attn_fwd,(.L_x_3 - attn_fwd)
        .other          attn_fwd,@"STO_CUDA_ENTRY STV_DEFAULT"
attn_fwd:
.text.attn_fwd:
[----:B------:R-:W-:Y:S02]  /*0000*/  IMAD.MOV.U32 R1, RZ, RZ, c[0x0][0x28] ;  /* 0x00000a00ff017624 */ /* 0x000fe400078e00ff */
[----:B------:R-:W0:Y:S01]  /*0010*/  S2R R34, SR_TID.X ;  /* 0x0000000000227919 */ /* 0x000e220000002100 */
[----:B------:R-:W-:Y:S01]  /*0020*/  MOV R14, c[0x0][0x198] ;  /* 0x00006600000e7a02 */ /* 0x000fe20000000f00 */
[----:B------:R-:W-:Y:S02]  /*0030*/  ULDC.64 UR4, c[0x0][0x118] ;  /* 0x0000460000047ab9 */ /* 0x000fe40000000a00 */
[----:B------:R-:W1:Y:S04]  /*0040*/  S2R R2, SR_CTAID.X ;  /* 0x0000000000027919 */ /* 0x000e680000002500 */
[----:B------:R-:W2:Y:S01]  /*0050*/  S2R R0, SR_CTAID.Y ;  /* 0x0000000000007919 */ /* 0x000ea20000002600 */
[----:B0-----:R-:W-:Y:S02]  /*0060*/  LOP3.LUT R19, R34, 0x1f, RZ, 0xc0, !PT ;  /* 0x0000001f22137812 */ /* 0x001fe400078ec0ff */
[----:B------:R-:W-:-:S03]  /*0070*/  SHF.R.U32.HI R16, RZ, 0x5, R34 ;  /* 0x00000005ff107819 */ /* 0x000fc60000011622 */
[----:B-1----:R-:W-:Y:S01]  /*0080*/  IMAD R2, R2, 0x20, R19 ;  /* 0x0000002002027824 */ /* 0x002fe200078e0213 */
[----:B------:R-:W-:Y:S01]  /*0090*/  SGXT.U32 R16, R16, 0x3 ;  /* 0x000000031010781a */ /* 0x000fe20000000000 */
[----:B--2---:R-:W-:Y:S02]  /*00a0*/  IMAD R3, R0, c[0x0][0x190], RZ ;  /* 0x0000640000037a24 */ /* 0x004fe400078e02ff */
[----:B------:R-:W-:Y:S02]  /*00b0*/  IMAD R5, R2, c[0x0][0x194], RZ ;  /* 0x0000650002057a24 */ /* 0x000fe400078e02ff */
[----:B------:R-:W-:Y:S02]  /*00c0*/  IMAD.SHL.U32 R4, R3, 0x2, RZ ;  /* 0x0000000203047824 */ /* 0x000fe400078e00ff */
[----:B------:R-:W-:Y:S02]  /*00d0*/  IMAD.SHL.U32 R7, R5, 0x2, RZ ;  /* 0x0000000205077824 */ /* 0x000fe400078e00ff */
[----:B------:R-:W-:-:S02]  /*00e0*/  IMAD R8, R16, c[0x0][0x198], RZ ;  /* 0x0000660010087a24 */ /* 0x000fc400078e02ff */
[----:B------:R-:W-:Y:S01]  /*00f0*/  IMAD.HI R3, R3, 0x2, RZ ;  /* 0x0000000203037827 */ /* 0x000fe200078e02ff */
[----:B------:R-:W-:Y:S02]  /*0100*/  IADD3 R26, P0, P1, R7, c[0x0][0x160], R4 ;  /* 0x00005800071a7a10 */ /* 0x000fe4000791e004 */
[----:B------:R-:W-:Y:S01]  /*0110*/  LEA R7, R14, R8, 0x3 ;  /* 0x000000080e077211 */ /* 0x000fe200078e18ff */
[----:B------:R-:W-:-:S05]  /*0120*/  IMAD.HI R6, R5, 0x2, RZ ;  /* 0x0000000205067827 */ /* 0x000fca00078e02ff */
[----:B------:R-:W-:Y:S01]  /*0130*/  IADD3.X R28, R6, c[0x0][0x164], R3, P0, P1 ;  /* 0x00005900061c7a10 */ /* 0x000fe200007e2403 */
[----:B------:R-:W-:Y:S01]  /*0140*/  IMAD R3, R14, 0x8, R7 ;  /* 0x000000080e037824 */ /* 0x000fe200078e0207 */
[-C--:B------:R-:W-:Y:S02]  /*0150*/  LEA R4, P0, R8, R26.reuse, 0x1 ;  /* 0x0000001a08047211 */ /* 0x080fe400078008ff */
[----:B------:R-:W-:Y:S01]  /*0160*/  LEA R6, P1, R7, R26, 0x1 ;  /* 0x0000001a07067211 */ /* 0x000fe200078208ff */
[----:B------:R-:W-:Y:S01]  /*0170*/  IMAD R11, R14, 0x8, R3 ;  /* 0x000000080e0b7824 */ /* 0x000fe200078e0203 */
[----:B------:R-:W-:Y:S02]  /*0180*/  LEA.HI.X.SX32 R5, R8, R28, 0x1, P0 ;  /* 0x0000001c08057211 */ /* 0x000fe400000f0eff */
[----:B------:R-:W-:Y:S02]  /*0190*/  LEA R8, P0, R3, R26, 0x1 ;  /* 0x0000001a03087211 */ /* 0x000fe400078008ff */
[-C--:B------:R-:W-:Y:S01]  /*01a0*/  LEA.HI.X.SX32 R7, R7, R28.reuse, 0x1, P1 ;  /* 0x0000001c07077211 */ /* 0x080fe200008f0eff */
[----:B------:R0:W2:Y:S01]  /*01b0*/  LDG.E.U16 R18, [R4.64] ;  /* 0x0000000404127981 */ /* 0x0000a2000c1e1500 */
[----:B------:R-:W-:-:S02]  /*01c0*/  LEA.HI.X.SX32 R9, R3, R28, 0x1, P0 ;  /* 0x0000001c03097211 */ /* 0x000fc400000f0eff */
[----:B------:R-:W-:Y:S01]  /*01d0*/  LEA R3, R14, R11, 0x3 ;  /* 0x0000000b0e037211 */ /* 0x000fe200078e18ff */
[----:B------:R1:W3:Y:S01]  /*01e0*/  LDG.E.U16 R20, [R6.64] ;  /* 0x0000000406147981 */ /* 0x0002e2000c1e1500 */
[----:B------:R-:W-:-:S03]  /*01f0*/  LEA R10, P0, R11, R26, 0x1 ;  /* 0x0000001a0b0a7211 */ /* 0x000fc600078008ff */
[C---:B------:R-:W-:Y:S01]  /*0200*/  IMAD R15, R14.reuse, 0x8, R3 ;  /* 0x000000080e0f7824 */ /* 0x040fe200078e0203 */
[----:B------:R-:W-:Y:S01]  /*0210*/  LEA.HI.X.SX32 R11, R11, R28, 0x1, P0 ;  /* 0x0000001c0b0b7211 */ /* 0x000fe200000f0eff */
[----:B------:R4:W5:Y:S01]  /*0220*/  LDG.E.U16 R22, [R8.64] ;  /* 0x0000000408167981 */ /* 0x000962000c1e1500 */
[C---:B------:R-:W-:Y:S01]  /*0230*/  LEA R12, P0, R3.reuse, R26, 0x1 ;  /* 0x0000001a030c7211 */ /* 0x040fe200078008ff */
[C---:B------:R-:W-:Y:S02]  /*0240*/  IMAD R17, R14.reuse, 0x8, R15 ;  /* 0x000000080e117824 */ /* 0x040fe400078e020f */
[----:B------:R4:W5:Y:S01]  /*0250*/  LDG.E.U16 R24, [R10.64] ;  /* 0x000000040a187981 */ /* 0x000962000c1e1500 */
[----:B------:R-:W-:Y:S02]  /*0260*/  LEA.HI.X.SX32 R13, R3, R28, 0x1, P0 ;  /* 0x0000001c030d7211 */ /* 0x000fe400000f0eff */
[C---:B0-----:R-:W-:Y:S02]  /*0270*/  LEA R4, P0, R15.reuse, R26, 0x1 ;  /* 0x0000001a0f047211 */ /* 0x041fe400078008ff */
[----:B------:R-:W-:Y:S01]  /*0280*/  LEA R3, R14, R17, 0x3 ;  /* 0x000000110e037211 */ /* 0x000fe200078e18ff */
[----:B------:R0:W5:Y:S01]  /*0290*/  LDG.E.U16 R12, [R12.64] ;  /* 0x000000040c0c7981 */ /* 0x000162000c1e1500 */
[----:B------:R-:W-:-:S02]  /*02a0*/  LEA.HI.X.SX32 R5, R15, R28, 0x1, P0 ;  /* 0x0000001c0f057211 */ /* 0x000fc400000f0eff */
[-C--:B-1----:R-:W-:Y:S02]  /*02b0*/  LEA R6, P0, R3, R26.reuse, 0x1 ;  /* 0x0000001a03067211 */ /* 0x082fe400078008ff */
[----:B------:R-:W-:Y:S02]  /*02c0*/  LEA R14, P1, R17, R26, 0x1 ;  /* 0x0000001a110e7211 */ /* 0x000fe400078208ff */
[-C--:B------:R-:W-:Y:S01]  /*02d0*/  LEA.HI.X.SX32 R7, R3, R28.reuse, 0x1, P0 ;  /* 0x0000001c03077211 */ /* 0x080fe200000f0eff */
[----:B------:R1:W5:Y:S01]  /*02e0*/  LDG.E.U16 R26, [R4.64] ;  /* 0x00000004041a7981 */ /* 0x000362000c1e1500 */
[----:B------:R-:W-:-:S03]  /*02f0*/  LEA.HI.X.SX32 R15, R17, R28, 0x1, P1 ;  /* 0x0000001c110f7211 */ /* 0x000fc600008f0eff */
[----:B------:R0:W5:Y:S04]  /*0300*/  LDG.E.U16 R28, [R6.64] ;  /* 0x00000004061c7981 */ /* 0x000168000c1e1500 */
[----:B------:R0:W5:Y:S01]  /*0310*/  LDG.E.U16 R14, [R14.64] ;  /* 0x000000040e0e7981 */ /* 0x000162000c1e1500 */
[----:B----4-:R-:W-:Y:S02]  /*0320*/  IMAD R9, R0, c[0x0][0x1c0], RZ ;  /* 0x0000700000097a24 */ /* 0x010fe400078e02ff */
[----:B------:R-:W-:Y:S02]  /*0330*/  IMAD R11, R2, c[0x0][0x1c4], RZ ;  /* 0x00007100020b7a24 */ /* 0x000fe400078e02ff */
[----:B------:R-:W-:-:S03]  /*0340*/  IMAD.SHL.U32 R3, R9, 0x2, RZ ;  /* 0x0000000209037824 */ /* 0x000fc600078e00ff */
[----:B------:R-:W-:Y:S01]  /*0350*/  SHF.L.U32 R8, R11, 0x1, RZ ;  /* 0x000000010b087819 */ /* 0x000fe200000006ff */
[----:B-1----:R-:W-:Y:S01]  /*0360*/  IMAD.SHL.U32 R5, R34, 0x20, RZ ;  /* 0x0000002022057824 */ /* 0x002fe200078e00ff */
[----:B0-----:R-:W-:Y:S02]  /*0370*/  SHF.R.U32.HI R6, RZ, 0x4, R34 ;  /* 0x00000004ff067819 */ /* 0x001fe40000011622 */
[----:B------:R-:W-:Y:S02]  /*0380*/  IADD3 R3, P0, P2, R8, c[0x0][0x178], R3 ;  /* 0x00005e0008037a10 */ /* 0x000fe40007a1e003 */
[C---:B------:R-:W-:Y:S01]  /*0390*/  LOP3.LUT R8, R34.reuse, 0xc0, RZ, 0xc0, !PT ;  /* 0x000000c022087812 */ /* 0x040fe200078ec0ff */
[----:B------:R-:W-:Y:S01]  /*03a0*/  IMAD.SHL.U32 R13, R34, 0x2, RZ ;  /* 0x00000002220d7824 */ /* 0x000fe200078e00ff */
[----:B------:R-:W-:Y:S02]  /*03b0*/  LOP3.LUT R5, R5, 0x60, RZ, 0xc0, !PT ;  /* 0x0000006005057812 */ /* 0x000fe400078ec0ff */
[----:B------:R-:W-:-:S02]  /*03c0*/  LOP3.LUT R7, R6, 0x2, RZ, 0xc0, !PT ;  /* 0x0000000206077812 */ /* 0x000fc400078ec0ff */
[----:B------:R-:W-:Y:S01]  /*03d0*/  SHF.R.U32.HI R6, RZ, 0x2, R8 ;  /* 0x00000002ff067819 */ /* 0x000fe20000011608 */
[----:B------:R-:W-:-:S03]  /*03e0*/  IMAD R15, R8, 0x4, R5 ;  /* 0x00000004080f7824 */ /* 0x000fc600078e0205 */
[----:B------:R-:W-:Y:S01]  /*03f0*/  LOP3.LUT R5, R6, 0x1fe, R13, 0x78, !PT ;  /* 0x000001fe06057812 */ /* 0x000fe200078e780d */
[----:B------:R-:W-:Y:S01]  /*0400*/  IMAD.MOV.U32 R10, RZ, RZ, c[0x0][0x1d0] ;  /* 0x00007400ff0a7624 */ /* 0x000fe200078e00ff */
[----:B------:R-:W-:-:S04]  /*0410*/  LOP3.LUT R17, R34, 0x18, RZ, 0xc0, !PT ;  /* 0x0000001822117812 */ /* 0x000fc800078ec0ff */
[----:B------:R-:W-:Y:S02]  /*0420*/  ISETP.GE.AND P1, PT, R10, 0x1, PT ;  /* 0x000000010a00780c */ /* 0x000fe40003f26270 */
[C---:B------:R-:W-:Y:S02]  /*0430*/  LOP3.LUT R10, R34.reuse, 0x3f, RZ, 0xc0, !PT ;  /* 0x0000003f220a7812 */ /* 0x040fe400078ec0ff */
[----:B------:R-:W-:-:S03]  /*0440*/  SHF.L.U32 R21, R34, 0x4, RZ ;  /* 0x0000000422157819 */ /* 0x000fc600000006ff */
[----:B------:R-:W-:Y:S01]  /*0450*/  IMAD R23, R17, 0x20, R10 ;  /* 0x0000002011177824 */ /* 0x000fe200078e020a */
[----:B------:R-:W-:Y:S01]  /*0460*/  LOP3.LUT R4, R34, 0x1c, RZ, 0xc0, !PT ;  /* 0x0000001c22047812 */ /* 0x000fe200078ec0ff */
[----:B------:R-:W-:Y:S01]  /*0470*/  IMAD.HI R9, R9, 0x2, RZ ;  /* 0x0000000209097827 */ /* 0x000fe200078e02ff */
[----:B------:R-:W-:-:S03]  /*0480*/  LOP3.LUT R32, R21, 0x70, RZ, 0xc0, !PT ;  /* 0x0000007015207812 */ /* 0x000fc600078ec0ff */
[----:B------:R-:W-:Y:S01]  /*0490*/  IMAD.HI R30, R11, 0x2, RZ ;  /* 0x000000020b1e7827 */ /* 0x000fe200078e02ff */
[----:B------:R-:W-:Y:S02]  /*04a0*/  MOV R11, c[0x0][0x1c8] ;  /* 0x00007200000b7a02 */ /* 0x000fe40000000f00 */
[----:B------:R-:W-:Y:S02]  /*04b0*/  SHF.R.U32.HI R8, RZ, 0x1, R8 ;  /* 0x00000001ff087819 */ /* 0x000fe40000011608 */
[----:B------:R-:W-:Y:S01]  /*04c0*/  SHF.L.U32 R21, R23, 0x2, RZ ;  /* 0x0000000217157819 */ /* 0x000fe200000006ff */
[----:B------:R-:W-:Y:S01]  /*04d0*/  IMAD.MOV.U32 R92, RZ, RZ, -0x800000 ;  /* 0xff800000ff5c7424 */ /* 0x000fe200078e00ff */
[----:B------:R-:W-:Y:S01]  /*04e0*/  LEA.HI R6, R17, R32, RZ, 0x1f ;  /* 0x0000002011067211 */ /* 0x000fe200078ff8ff */
[----:B------:R-:W-:Y:S01]  /*04f0*/  IMAD.MOV.U32 R94, RZ, RZ, -0x800000 ;  /* 0xff800000ff5e7424 */ /* 0x000fe200078e00ff */
[----:B------:R-:W-:Y:S01]  /*0500*/  IADD3 R7, R4, R15, R7 ;  /* 0x0000000f04077210 */ /* 0x000fe20007ffe007 */
[----:B------:R-:W-:Y:S01]  /*0510*/  IMAD.MOV.U32 R15, RZ, RZ, 0x3f800000 ;  /* 0x3f800000ff0f7424 */ /* 0x000fe200078e00ff */
[----:B------:R-:W-:Y:S01]  /*0520*/  IADD3.X R9, R30, c[0x0][0x17c], R9, P0, P2 ;  /* 0x00005f001e097a10 */ /* 0x000fe200007e4409 */
[----:B------:R-:W-:Y:S01]  /*0530*/  IMAD.MOV.U32 R95, RZ, RZ, -0x800000 ;  /* 0xff800000ff5f7424 */ /* 0x000fe200078e00ff */
[----:B------:R-:W-:Y:S01]  /*0540*/  LOP3.LUT R8, R21, R8, RZ, 0x3c, !PT ;  /* 0x0000000815087212 */ /* 0x000fe200078e3cff */
[----:B------:R-:W-:Y:S01]  /*0550*/  IMAD.MOV.U32 R37, RZ, RZ, 0x3f800000 ;  /* 0x3f800000ff257424 */ /* 0x000fe200078e00ff */
[----:B------:R-:W-:Y:S01]  /*0560*/  MOV R93, 0xff800000 ;  /* 0xff800000005d7802 */ /* 0x000fe20000000f00 */
[----:B------:R-:W-:Y:S01]  /*0570*/  IMAD.MOV.U32 R36, RZ, RZ, 0x3f800000 ;  /* 0x3f800000ff247424 */ /* 0x000fe200078e00ff */
[----:B------:R-:W-:Y:S01]  /*0580*/  MOV R17, 0x3f800000 ;  /* 0x3f80000000117802 */ /* 0x000fe20000000f00 */
[----:B------:R-:W-:Y:S01]  /*0590*/  CS2R R76, SRZ ;  /* 0x00000000004c7805 */ /* 0x000fe2000001ff00 */
[----:B------:R-:W-:Y:S01]  /*05a0*/  CS2R R78, SRZ ;  /* 0x00000000004e7805 */ /* 0x000fe2000001ff00 */
[----:B------:R-:W-:Y:S01]  /*05b0*/  CS2R R68, SRZ ;  /* 0x0000000000447805 */ /* 0x000fe2000001ff00 */
[----:B------:R-:W-:Y:S01]  /*05c0*/  CS2R R70, SRZ ;  /* 0x0000000000467805 */ /* 0x000fe2000001ff00 */
[----:B--2---:R-:W-:Y:S04]  /*05d0*/  STS.U16 [R5+0x6000], R18 ;  /* 0x0060001205007388 */ /* 0x004fe80000000400 */
[----:B---3--:R-:W-:Y:S04]  /*05e0*/  STS.U16 [R5+0x6200], R20 ;  /* 0x0062001405007388 */ /* 0x008fe80000000400 */
[----:B-----5:R-:W-:Y:S04]  /*05f0*/  STS.U16 [R5+0x6400], R22 ;  /* 0x0064001605007388 */ /* 0x020fe80000000400 */
[----:B------:R-:W-:Y:S04]  /*0600*/  STS.U16 [R5+0x6600], R24 ;  /* 0x0066001805007388 */ /* 0x000fe80000000400 */
[----:B------:R-:W-:Y:S04]  /*0610*/  STS.U16 [R5+0x6a00], R26 ;  /* 0x006a001a05007388 */ /* 0x000fe80000000400 */
[----:B------:R-:W-:Y:S04]  /*0620*/  STS.U16 [R5+0x6e00], R28 ;  /* 0x006e001c05007388 */ /* 0x000fe80000000400 */
[----:B------:R0:W-:Y:S04]  /*0630*/  STS.U16 [R5+0x6800], R12 ;  /* 0x0068000c05007388 */ /* 0x0001e80000000400 */
[----:B------:R1:W-:Y:S01]  /*0640*/  STS.U16 [R5+0x6c00], R14 ;  /* 0x006c000e05007388 */ /* 0x0003e20000000400 */
[----:B0-----:R-:W-:Y:S01]  /*0650*/  LOP3.LUT R12, R34, 0xff, RZ, 0xc0, !PT ;  /* 0x000000ff220c7812 */ /* 0x001fe200078ec0ff */
[----:B-1----:R-:W-:-:S03]  /*0660*/  IMAD R14, R16, c[0x0][0x1c8], RZ ;  /* 0x00007200100e7a24 */ /* 0x002fc600078e02ff */
[----:B------:R-:W-:Y:S01]  /*0670*/  ISETP.GE.U32.AND P0, PT, R12, 0x20, PT ;  /* 0x000000200c00780c */ /* 0x000fe20003f06070 */
[----:B------:R-:W-:Y:S01]  /*0680*/  IMAD R16, R11, 0x8, R14 ;  /* 0x000000080b107824 */ /* 0x000fe200078e020e */
[----:B------:R-:W-:Y:S05]  /*0690*/  @!P1 BRA `(.L_x_0) ;  /* 0x00002e9000009947 */ /* 0x000fea0003800000 */
[----:B------:R-:W-:Y:S01]  /*06a0*/  IMAD R15, R0, c[0x0][0x1a0], RZ ;  /* 0x00006800000f7a24 */ /* 0x000fe200078e02ff */
[----:B------:R-:W-:Y:S01]  /*06b0*/  LOP3.LUT R17, R34, 0xe0, RZ, 0xc0, !PT ;  /* 0x000000e022117812 */ /* 0x000fe200078ec0ff */
[----:B------:R-:W-:Y:S01]  /*06c0*/  IMAD R22, R10, c[0x0][0x1a8], RZ ;  /* 0x00006a000a167a24 */ /* 0x000fe200078e02ff */
[----:B------:R-:W-:Y:S01]  /*06d0*/  LOP3.LUT R24, R34, 0x7, RZ, 0xc0, !PT ;  /* 0x0000000722187812 */ /* 0x000fe200078ec0ff */
[----:B------:R-:W-:Y:S01]  /*06e0*/  IMAD R21, R4, 0x10, R19 ;  /* 0x0000001004157824 */ /* 0x000fe200078e0213 */
[--C-:B------:R-:W-:Y:S01]  /*06f0*/  SHF.R.U32.HI R18, RZ, 0x1, R17.reuse ;  /* 0x00000001ff127819 */ /* 0x100fe20000011611 */
[----:B------:R-:W-:Y:S01]  /*0700*/  IMAD.SHL.U32 R10, R15, 0x2, RZ ;  /* 0x000000020f0a7824 */ /* 0x000fe200078e00ff */
[----:B------:R-:W-:Y:S01]  /*0710*/  SHF.R.U32.HI R31, RZ, 0x6, R34 ;  /* 0x00000006ff1f7819 */ /* 0x000fe20000011622 */
[----:B------:R-:W-:Y:S01]  /*0720*/  IMAD.SHL.U32 R19, R22, 0x2, RZ ;  /* 0x0000000216137824 */ /* 0x000fe200078e00ff */
[----:B------:R-:W-:Y:S01]  /*0730*/  SHF.L.U32 R21, R21, 0x2, RZ ;  /* 0x0000000215157819 */ /* 0x000fe200000006ff */
[----:B------:R-:W-:Y:S01]  /*0740*/  IMAD R30, R24, 0x4, R17 ;  /* 0x00000004181e7824 */ /* 0x000fe200078e0211 */
[----:B------:R-:W-:Y:S01]  /*0750*/  LOP3.LUT R23, R34, 0x7f, RZ, 0xc0, !PT ;  /* 0x0000007f22177812 */ /* 0x000fe200078ec0ff */
[----:B------:R-:W-:Y:S01]  /*0760*/  IMAD.HI R15, R15, 0x2, RZ ;  /* 0x000000020f0f7827 */ /* 0x000fe200078e02ff */
[----:B------:R-:W-:Y:S01]  /*0770*/  IADD3 R158, P2, P3, R19, c[0x0][0x168], R10 ;  /* 0x00005a00139e7a10 */ /* 0x000fe20007b5e00a */
[----:B------:R-:W-:Y:S01]  /*0780*/  CS2R R76, SRZ ;  /* 0x00000000004c7805 */ /* 0x000fe2000001ff00 */
[----:B------:R-:W-:Y:S01]  /*0790*/  SHF.R.U32.HI R10, RZ, 0x3, R12 ;  /* 0x00000003ff0a7819 */ /* 0x000fe2000001160c */
[----:B------:R-:W-:Y:S01]  /*07a0*/  IMAD.SHL.U32 R19, R4, 0x8, RZ ;  /* 0x0000000804137824 */ /* 0x000fe200078e00ff */
[----:B------:R-:W-:Y:S01]  /*07b0*/  LOP3.LUT R18, R21, R18, RZ, 0x3c, !PT ;  /* 0x0000001215127212 */ /* 0x000fe200078e3cff */
[----:B------:R-:W-:Y:S01]  /*07c0*/  IMAD.SHL.U32 R21, R34, 0x100, RZ ;  /* 0x0000010022157824 */ /* 0x000fe200078e00ff */
[----:B------:R-:W-:Y:S01]  /*07d0*/  LOP3.LUT R20, R10, 0x1c, RZ, 0xc0, !PT ;  /* 0x0000001c0a147812 */ /* 0x000fe200078ec0ff */
[----:B------:R-:W-:Y:S01]  /*07e0*/  IMAD.SHL.U32 R26, R23, 0x2, RZ ;  /* 0x00000002171a7824 */ /* 0x000fe200078e00ff */
[----:B------:R-:W-:Y:S01]  /*07f0*/  SHF.L.U32 R10, R24, 0x4, RZ ;  /* 0x00000004180a7819 */ /* 0x000fe200000006ff */
[----:B------:R-:W-:Y:S01]  /*0800*/  IMAD.HI R22, R22, 0x2, RZ ;  /* 0x0000000216167827 */ /* 0x000fe200078e02ff */
[----:B------:R-:W-:Y:S01]  /*0810*/  LOP3.LUT P1, RZ, R34, 0x80, RZ, 0xc0, !PT ;  /* 0x0000008022ff7812 */ /* 0x000fe2000782c0ff */
[----:B------:R-:W-:Y:S01]  /*0820*/  CS2R R78, SRZ ;  /* 0x00000000004e7805 */ /* 0x000fe2000001ff00 */
[----:B------:R-:W-:Y:S01]  /*0830*/  LOP3.LUT R29, R10, 0xf00, R21, 0xf8, !PT ;  /* 0x00000f000a1d7812 */ /* 0x000fe200078ef815 */
[----:B------:R-:W-:Y:S01]  /*0840*/  IMAD.IADD R19, R19, 0x1, R20 ;  /* 0x0000000113137824 */ /* 0x000fe200078e0214 */
[----:B------:R-:W-:Y:S01]  /*0850*/  SHF.L.U32 R25, R34, 0x3, RZ ;  /* 0x0000000322197819 */ /* 0x000fe200000006ff */
[----:B------:R-:W-:Y:S01]  /*0860*/  IMAD R23, R23, c[0x0][0x1b4], RZ ;  /* 0x00006d0017177a24 */ /* 0x000fe200078e02ff */
[----:B------:R-:W-:Y:S01]  /*0870*/  LEA R28, R17, R10, 0x6 ;  /* 0x0000000a111c7211 */ /* 0x000fe200078e30ff */
[----:B------:R-:W-:Y:S01]  /*0880*/  IMAD.MOV.U32 R171, RZ, RZ, -0x800000 ;  /* 0xff800000ffab7424 */ /* 0x000fe200078e00ff */
[----:B------:R-:W-:Y:S01]  /*0890*/  LOP3.LUT R21, R10, 0x30, R13, 0x78, !PT ;  /* 0x000000300a157812 */ /* 0x000fe200078e780d */
[----:B------:R-:W-:Y:S01]  /*08a0*/  IMAD.MOV.U32 R167, RZ, RZ, -0x800000 ;  /* 0xff800000ffa77424 */ /* 0x000fe200078e00ff */
[----:B------:R-:W-:Y:S01]  /*08b0*/  SGXT.U32 R10, R31, 0x2 ;  /* 0x000000021f0a781a */ /* 0x000fe20000000000 */
[----:B------:R-:W-:Y:S01]  /*08c0*/  CS2R R68, SRZ ;  /* 0x0000000000447805 */ /* 0x000fe2000001ff00 */
[----:B------:R-:W-:Y:S01]  /*08d0*/  SEL R27, RZ, 0x110, !P1 ;  /* 0x00000110ff1b7807 */ /* 0x000fe20004800000 */
[----:B------:R-:W-:Y:S01]  /*08e0*/  IMAD.U32 R21, R30, 0x20, R21 ;  /* 0x000000201e157824 */ /* 0x000fe200078e0015 */
[----:B------:R-:W-:Y:S01]  /*08f0*/  LOP3.LUT R25, R25, 0x30, RZ, 0xc0, !PT ;  /* 0x0000003019197812 */ /* 0x000fe200078ec0ff */
[----:B------:R-:W-:Y:S01]  /*0900*/  IMAD R17, R10, c[0x0][0x1a4], RZ ;  /* 0x000069000a117a24 */ /* 0x000fe200078e02ff */
[----:B------:R-:W-:Y:S01]  /*0910*/  MOV R46, c[0x0][0x1a4] ;  /* 0x00006900002e7a02 */ /* 0x000fe20000000f00 */
[----:B------:R-:W-:Y:S01]  /*0920*/  IMAD R10, R0, c[0x0][0x1b0], RZ ;  /* 0x00006c00000a7a24 */ /* 0x000fe200078e02ff */
[----:B------:R-:W-:Y:S01]  /*0930*/  LOP3.LUT R20, R27, R26, RZ, 0x3c, !PT ;  /* 0x0000001a1b147212 */ /* 0x000fe200078e3cff */
[----:B------:R-:W-:Y:S01]  /*0940*/  IMAD R26, R24, 0x40, R25 ;  /* 0x00000040181a7824 */ /* 0x000fe200078e0219 */
[----:B------:R-:W-:Y:S01]  /*0950*/  LOP3.LUT R31, R28, 0x30, R13, 0x78, !PT ;  /* 0x000000301c1f7812 */ /* 0x000fe200078e780d */
[----:B------:R-:W-:Y:S01]  /*0960*/  IMAD R25, R46, 0x4, R17 ;  /* 0x000000042e197824 */ /* 0x000fe200078e0211 */
[----:B------:R-:W-:Y:S01]  /*0970*/  IADD3.X R44, R22, c[0x0][0x16c], R15, P2, P3 ;  /* 0x00005b00162c7a10 */ /* 0x000fe200017e640f */
[----:B------:R-:W-:Y:S01]  /*0980*/  IMAD.SHL.U32 R22, R10, 0x2, RZ ;  /* 0x000000020a167824 */ /* 0x000fe200078e00ff */
[----:B------:R-:W-:Y:S01]  /*0990*/  LOP3.LUT R33, R26, 0x10, R13, 0x78, !PT ;  /* 0x000000101a217812 */ /* 0x000fe200078e780d */
[----:B------:R-:W-:Y:S01]  /*09a0*/  IMAD.HI R10, R10, 0x2, RZ ;  /* 0x000000020a0a7827 */ /* 0x000fe200078e02ff */
[----:B------:R-:W-:Y:S01]  /*09b0*/  LEA R26, R46, R25, 0x2 ;  /* 0x000000192e1a7211 */ /* 0x000fe200078e10ff */
[----:B------:R-:W-:Y:S01]  /*09c0*/  CS2R R70, SRZ ;  /* 0x0000000000467805 */ /* 0x000fe2000001ff00 */
[C---:B------:R-:W-:Y:S01]  /*09d0*/  SHF.L.U32 R27, R23.reuse, 0x1, RZ ;  /* 0x00000001171b7819 */ /* 0x040fe200000006ff */
[----:B------:R-:W-:Y:S01]  /*09e0*/  IMAD.HI R23, R23, 0x2, RZ ;  /* 0x0000000217177827 */ /* 0x000fe200078e02ff */
[----:B------:R-:W-:-:S02]  /*09f0*/  LEA R224, P3, R17, R158, 0x1 ;  /* 0x0000009e11e07211 */ /* 0x000fc400078608ff */
[----:B------:R-:W-:Y:S01]  /*0a00*/  IADD3 R126, P1, P2, R27, c[0x0][0x170], R22 ;  /* 0x00005c001b7e7a10 */ /* 0x000fe20007a3e016 */
[----:B------:R-:W-:Y:S01]  /*0a10*/  IMAD R13, R46, 0x4, R26 ;  /* 0x000000042e0d7824 */ /* 0x000fe200078e021a */
[----:B------:R-:W-:Y:S01]  /*0a20*/  LEA.HI.X.SX32 R225, R17, R44, 0x1, P3 ;  /* 0x0000002c11e17211 */ /* 0x000fe200018f0eff */
[----:B------:R-:W-:Y:S01]  /*0a30*/  IMAD R22, R24, 0x100, R31 ;  /* 0x0000010018167824 */ /* 0x000fe200078e021f */
[----:B------:R-:W-:Y:S01]  /*0a40*/  SHF.R.U32.HI R24, RZ, 0x7, R34 ;  /* 0x00000007ff187819 */ /* 0x000fe20000011622 */
[----:B------:R-:W-:Y:S01]  /*0a50*/  IMAD R15, R46, 0x4, R13 ;  /* 0x000000042e0f7824 */ /* 0x000fe200078e020d */
[----:B------:R-:W-:Y:S02]  /*0a60*/  IADD3.X R60, R23, c[0x0][0x174], R10, P1, P2 ;  /* 0x00005d00173c7a10 */ /* 0x000fe40000fe440a */
[----:B------:R-:W-:Y:S02]  /*0a70*/  SGXT.U32 R10, R24, 0x1 ;  /* 0x00000001180a781a */ /* 0x000fe40000000000 */
[----:B------:R-:W-:-:S02]  /*0a80*/  LEA R27, R46, R15, 0x2 ;  /* 0x0000000f2e1b7211 */ /* 0x000fc400078e10ff */
[----:B------:R-:W-:Y:S01]  /*0a90*/  LOP3.LUT R23, R29, 0x10, R34, 0x78, !PT ;  /* 0x000000101d177812 */ /* 0x000fe200078e7822 */
[----:B------:R-:W-:Y:S01]  /*0aa0*/  IMAD R31, R10, c[0x0][0x1b8], RZ ;  /* 0x00006e000a1f7a24 */ /* 0x000fe200078e02ff */
[CC--:B------:R-:W-:Y:S01]  /*0ab0*/  LEA R222, P4, R25.reuse, R158.reuse, 0x1 ;  /* 0x0000009e19de7211 */ /* 0x0c0fe200078808ff */
[----:B------:R-:W-:Y:S01]  /*0ac0*/  IMAD R28, R46, 0x4, R27 ;  /* 0x000000042e1c7824 */ /* 0x000fe200078e021b */
[----:B------:R-:W-:Y:S02]  /*0ad0*/  LEA R220, P5, R26, R158, 0x1 ;  /* 0x0000009e1adc7211 */ /* 0x000fe400078a08ff */
[-C--:B------:R-:W-:Y:S01]  /*0ae0*/  LEA.HI.X.SX32 R223, R25, R44.reuse, 0x1, P4 ;  /* 0x0000002c19df7211 */ /* 0x080fe200020f0eff */
[----:B------:R-:W-:Y:S01]  /*0af0*/  IMAD R29, R46, 0x4, R28 ;  /* 0x000000042e1d7824 */ /* 0x000fe200078e021c */
[----:B------:R-:W-:Y:S02]  /*0b00*/  LEA.HI.X.SX32 R221, R26, R44, 0x1, P5 ;  /* 0x0000002c1add7211 */ /* 0x000fe400028f0eff */
[-C--:B------:R-:W-:Y:S01]  /*0b10*/  LEA R218, P4, R13, R158.reuse, 0x1 ;  /* 0x0000009e0dda7211 */ /* 0x080fe200078808ff */
[----:B------:R-:W-:Y:S01]  /*0b20*/  IMAD R10, R46, 0x4, R29 ;  /* 0x000000042e0a7824 */ /* 0x000fe200078e021d */
[----:B------:R-:W-:-:S02]  /*0b30*/  LEA R216, P5, R15, R158, 0x1 ;  /* 0x0000009e0fd87211 */ /* 0x000fc400078a08ff */
[-C--:B------:R-:W-:Y:S01]  /*0b40*/  LEA.HI.X.SX32 R219, R13, R44.reuse, 0x1, P4 ;  /* 0x0000002c0ddb7211 */ /* 0x080fe200020f0eff */
[C---:B------:R-:W-:Y:S01]  /*0b50*/  IMAD R17, R46.reuse, 0x4, R10 ;  /* 0x000000042e117824 */ /* 0x040fe200078e020a */
[----:B------:R-:W-:Y:S02]  /*0b60*/  LEA.HI.X.SX32 R217, R15, R44, 0x1, P5 ;  /* 0x0000002c0fd97211 */ /* 0x000fe400028f0eff */
[C---:B------:R-:W-:Y:S02]  /*0b70*/  LEA R214, P4, R27.reuse, R158, 0x1 ;  /* 0x0000009e1bd67211 */ /* 0x040fe400078808ff */
[----:B------:R-:W-:Y:S02]  /*0b80*/  LEA R30, R46, R17, 0x2 ;  /* 0x000000112e1e7211 */ /* 0x000fe400078e10ff */
[----:B------:R-:W-:Y:S02]  /*0b90*/  LEA.HI.X.SX32 R215, R27, R44, 0x1, P4 ;  /* 0x0000002c1bd77211 */ /* 0x000fe400020f0eff */
[-C--:B------:R-:W-:Y:S01]  /*0ba0*/  LEA R212, P5, R28, R158.reuse, 0x1 ;  /* 0x0000009e1cd47211 */ /* 0x080fe200078a08ff */
[----:B------:R-:W-:Y:S01]  /*0bb0*/  IMAD R25, R46, 0x4, R30 ;  /* 0x000000042e197824 */ /* 0x000fe200078e021e */
[----:B------:R-:W-:-:S02]  /*0bc0*/  LEA R210, P4, R29, R158, 0x1 ;  /* 0x0000009e1dd27211 */ /* 0x000fc400078808ff */
[----:B------:R-:W-:Y:S01]  /*0bd0*/  LEA.HI.X.SX32 R213, R28, R44, 0x1, P5 ;  /* 0x0000002c1cd57211 */ /* 0x000fe200028f0eff */
[----:B------:R-:W-:Y:S01]  /*0be0*/  IMAD R26, R46, 0x4, R25 ;  /* 0x000000042e1a7824 */ /* 0x000fe200078e0219 */
[----:B------:R-:W-:Y:S02]  /*0bf0*/  LEA R208, P5, R10, R158, 0x1 ;  /* 0x0000009e0ad07211 */ /* 0x000fe400078a08ff */
[----:B------:R-:W-:Y:S02]  /*0c00*/  LEA.HI.X.SX32 R211, R29, R44, 0x1, P4 ;  /* 0x0000002c1dd37211 */ /* 0x000fe400020f0eff */
[----:B------:R-:W-:Y:S02]  /*0c10*/  LEA R13, R46, R26, 0x2 ;  /* 0x0000001a2e0d7211 */ /* 0x000fe400078e10ff */
[----:B------:R-:W-:Y:S02]  /*0c20*/  LEA.HI.X.SX32 R209, R10, R44, 0x1, P5 ;  /* 0x0000002c0ad17211 */ /* 0x000fe400028f0eff */
[----:B------:R-:W-:Y:S01]  /*0c30*/  LEA R206, P4, R17, R158, 0x1 ;  /* 0x0000009e11ce7211 */ /* 0x000fe200078808ff */
[----:B------:R-:W-:Y:S01]  /*0c40*/  IMAD R15, R46, 0x4, R13 ;  /* 0x000000042e0f7824 */ /* 0x000fe200078e020d */
[----:B------:R-:W-:-:S02]  /*0c50*/  MOV R62, c[0x0][0x1b8] ;  /* 0x00006e00003e7a02 */ /* 0x000fc40000000f00 */
[----:B------:R-:W-:Y:S01]  /*0c60*/  LEA.HI.X.SX32 R207, R17, R44, 0x1, P4 ;  /* 0x0000002c11cf7211 */ /* 0x000fe200020f0eff */
[----:B------:R-:W-:Y:S01]  /*0c70*/  IMAD R27, R46, 0x4, R15 ;  /* 0x000000042e1b7824 */ /* 0x000fe200078e020f */
[----:B------:R-:W-:Y:S02]  /*0c80*/  LEA R204, P5, R30, R158, 0x1 ;  /* 0x0000009e1ecc7211 */ /* 0x000fe400078a08ff */
[----:B------:R-:W-:Y:S02]  /*0c90*/  LOP3.LUT R24, R34, 0x10, RZ, 0xc0, !PT ;  /* 0x0000001022187812 */ /* 0x000fe400078ec0ff */
[----:B------:R-:W-:Y:S02]  /*0ca0*/  LEA R28, R46, R27, 0x2 ;  /* 0x0000001b2e1c7211 */ /* 0x000fe400078e10ff */
[----:B------:R-:W-:Y:S01]  /*0cb0*/  LEA R32, R62, R31, 0x1 ;  /* 0x0000001f3e207211 */ /* 0x000fe200078e08ff */
[----:B------:R-:W-:Y:S01]  /*0cc0*/  IMAD R24, R24, 0x20, R33 ;  /* 0x0000002018187824 */ /* 0x000fe200078e0221 */
[----:B------:R-:W-:Y:S01]  /*0cd0*/  LEA.HI.X.SX32 R205, R30, R44, 0x1, P5 ;  /* 0x0000002c1ecd7211 */ /* 0x000fe200028f0eff */
[----:B------:R-:W-:Y:S01]  /*0ce0*/  IMAD R29, R46, 0x4, R28 ;  /* 0x000000042e1d7824 */ /* 0x000fe200078e021c */
[-C--:B------:R-:W-:Y:S01]  /*0cf0*/  LEA R202, P4, R25, R158.reuse, 0x1 ;  /* 0x0000009e19ca7211 */ /* 0x080fe200078808ff */
[----:B------:R-:W-:Y:S01]  /*0d00*/  IMAD R33, R62, 0x2, R32 ;  /* 0x000000023e217824 */ /* 0x000fe200078e0220 */
[----:B------:R-:W-:Y:S01]  /*0d10*/  LEA R198, P6, R13, R158, 0x1 ;  /* 0x0000009e0dc67211 */ /* 0x000fe200078c08ff */
[----:B------:R-:W-:Y:S01]  /*0d20*/  IMAD R10, R46, 0x4, R29 ;  /* 0x000000042e0a7824 */ /* 0x000fe200078e021d */
[----:B------:R-:W-:-:S02]  /*0d30*/  LEA.HI.X.SX32 R203, R25, R44, 0x1, P4 ;  /* 0x0000002c19cb7211 */ /* 0x000fc400020f0eff */
[----:B------:R-:W-:Y:S02]  /*0d40*/  LOP3.LUT P1, RZ, R34, 0x7, RZ, 0xc0, !PT ;  /* 0x0000000722ff7812 */ /* 0x000fe4000782c0ff */
[----:B------:R-:W-:Y:S02]  /*0d50*/  LEA R17, R46, R10, 0x2 ;  /* 0x0000000a2e117211 */ /* 0x000fe400078e10ff */
[----:B------:R-:W-:Y:S01]  /*0d60*/  LOP3.LUT P2, RZ, R34, 0x3, RZ, 0xc0, !PT ;  /* 0x0000000322ff7812 */ /* 0x000fe2000784c0ff */
[----:B------:R-:W-:Y:S01]  /*0d70*/  IMAD R34, R62, 0x2, R33 ;  /* 0x000000023e227824 */ /* 0x000fe200078e0221 */
[----:B------:R-:W-:Y:S01]  /*0d80*/  LEA R200, P5, R26, R158, 0x1 ;  /* 0x0000009e1ac87211 */ /* 0x000fe200078a08ff */
[C---:B------:R-:W-:Y:S01]  /*0d90*/  IMAD R30, R46.reuse, 0x4, R17 ;  /* 0x000000042e1e7824 */ /* 0x040fe200078e0211 */
[----:B------:R-:W-:Y:S02]  /*0da0*/  LEA.HI.X.SX32 R199, R13, R44, 0x1, P6 ;  /* 0x0000002c0dc77211 */ /* 0x000fe400030f0eff */
[----:B------:R-:W-:Y:S01]  /*0db0*/  LEA R196, P4, R15, R158, 0x1 ;  /* 0x0000009e0fc47211 */ /* 0x000fe200078808ff */
[----:B------:R-:W-:Y:S01]  /*0dc0*/  IMAD R25, R46, 0x4, R30 ;  /* 0x000000042e197824 */ /* 0x000fe200078e021e */
[----:B------:R-:W-:-:S02]  /*0dd0*/  LEA.HI.X.SX32 R201, R26, R44, 0x1, P5 ;  /* 0x0000002c1ac97211 */ /* 0x000fc400028f0eff */
[----:B------:R-:W-:Y:S02]  /*0de0*/  LEA R35, R62, R34, 0x1 ;  /* 0x000000223e237211 */ /* 0x000fe400078e08ff */
[----:B------:R-:W-:Y:S02]  /*0df0*/  LEA R13, R46, R25, 0x2 ;  /* 0x000000192e0d7211 */ /* 0x000fe400078e10ff */
[----:B------:R-:W-:Y:S01]  /*0e00*/  LEA R194, P5, R27, R158, 0x1 ;  /* 0x0000009e1bc27211 */ /* 0x000fe200078a08ff */
[----:B------:R-:W-:Y:S01]  /*0e10*/  IMAD R36, R62, 0x2, R35 ;  /* 0x000000023e247824 */ /* 0x000fe200078e0223 */
[-C--:B------:R-:W-:Y:S01]  /*0e20*/  LEA.HI.X.SX32 R197, R15, R44.reuse, 0x1, P4 ;  /* 0x0000002c0fc57211 */ /* 0x080fe200020f0eff */
[----:B------:R-:W-:Y:S01]  /*0e30*/  IMAD R15, R46, 0x4, R13 ;  /* 0x000000042e0f7824 */ /* 0x000fe200078e020d */
[----:B------:R-:W-:Y:S01]  /*0e40*/  LEA.HI.X.SX32 R195, R27, R44, 0x1, P5 ;  /* 0x0000002c1bc37211 */ /* 0x000fe200028f0eff */
[----:B------:R-:W-:Y:S01]  /*0e50*/  IMAD R37, R62, 0x2, R36 ;  /* 0x000000023e257824 */ /* 0x000fe200078e0224 */
[-C--:B------:R-:W-:Y:S01]  /*0e60*/  LEA R192, P6, R28, R158.reuse, 0x1 ;  /* 0x0000009e1cc07211 */ /* 0x080fe200078c08ff */
[----:B------:R-:W-:Y:S01]  /*0e70*/  IMAD R26, R46, 0x4, R15 ;  /* 0x000000042e1a7824 */ /* 0x000fe200078e020f */
[----:B------:R-:W-:-:S02]  /*0e80*/  LEA R188, P5, R10, R158, 0x1 ;  /* 0x0000009e0abc7211 */ /* 0x000fc400078a08ff */
[-C--:B------:R-:W-:Y:S02]  /*0e90*/  LEA.HI.X.SX32 R193, R28, R44.reuse, 0x1, P6 ;  /* 0x0000002c1cc17211 */ /* 0x080fe400030f0eff */
[----:B------:R-:W-:Y:S02]  /*0ea0*/  LEA.HI.X.SX32 R189, R10, R44, 0x1, P5 ;  /* 0x0000002c0abd7211 */ /* 0x000fe400028f0eff */
[----:B------:R-:W-:Y:S02]  /*0eb0*/  LEA R186, P6, R17, R158, 0x1 ;  /* 0x0000009e11ba7211 */ /* 0x000fe400078c08ff */
[----:B------:R-:W-:Y:S02]  /*0ec0*/  LEA R10, R46, R26, 0x2 ;  /* 0x0000001a2e0a7211 */ /* 0x000fe400078e10ff */
[----:B------:R-:W-:Y:S02]  /*0ed0*/  LEA R38, R62, R37, 0x1 ;  /* 0x000000253e267211 */ /* 0x000fe400078e08ff */
[----:B------:R-:W-:-:S02]  /*0ee0*/  LEA R190, P4, R29, R158, 0x1 ;  /* 0x0000009e1dbe7211 */ /* 0x000fc400078808ff */
[----:B------:R-:W-:Y:S01]  /*0ef0*/  LEA.HI.X.SX32 R187, R17, R44, 0x1, P6 ;  /* 0x0000002c11bb7211 */ /* 0x000fe200030f0eff */
[----:B------:R-:W-:Y:S01]  /*0f00*/  IMAD R17, R46, 0x4, R10 ;  /* 0x000000042e117824 */ /* 0x000fe200078e020a */
[----:B------:R-:W-:Y:S01]  /*0f10*/  LEA R182, P5, R25, R158, 0x1 ;  /* 0x0000009e19b67211 */ /* 0x000fe200078a08ff */
[----:B------:R-:W-:Y:S01]  /*0f20*/  IMAD R39, R62, 0x2, R38 ;  /* 0x000000023e277824 */ /* 0x000fe200078e0226 */
[-C--:B------:R-:W-:Y:S02]  /*0f30*/  LEA.HI.X.SX32 R191, R29, R44.reuse, 0x1, P4 ;  /* 0x0000002c1dbf7211 */ /* 0x080fe400020f0eff */
        /* <DEDUP_REMOVED lines=11> */
[----:B------:R-:W-:Y:S01]  /*0ff0*/  LEA R174, P6, R10, R158, 0x1 ;  /* 0x0000009e0aae7211 */ /* 0x000fe200078c08ff */
[----:B------:R-:W-:Y:S01]  /*1000*/  IMAD R42, R62, 0x2, R41 ;  /* 0x000000023e2a7824 */ /* 0x000fe200078e0229 */
[-C--:B------:R-:W-:Y:S01]  /*1010*/  LEA.HI.X.SX32 R179, R15, R44.reuse, 0x1, P4 ;  /* 0x0000002c0fb37211 */ /* 0x080fe200020f0eff */
[----:B------:R-:W-:Y:S01]  /*1020*/  IMAD R15, R46, 0x4, R13 ;  /* 0x000000042e0f7824 */ /* 0x000fe200078e020d */
[-C--:B------:R-:W-:Y:S02]  /*1030*/  LEA.HI.X.SX32 R177, R26, R44.reuse, 0x1, P5 ;  /* 0x0000002c1ab17211 */ /* 0x080fe400028f0eff */
[----:B------:R-:W-:Y:S02]  /*1040*/  LEA.HI.X.SX32 R175, R10, R44, 0x1, P6 ;  /* 0x0000002c0aaf7211 */ /* 0x000fe400030f0eff */
[-C--:B------:R-:W-:Y:S02]  /*1050*/  LEA R168, P5, R25, R158.reuse, 0x1 ;  /* 0x0000009e19a87211 */ /* 0x080fe400078a08ff */
[----:B------:R-:W-:-:S02]  /*1060*/  LEA R164, P6, R13, R158, 0x1 ;  /* 0x0000009e0da47211 */ /* 0x000fc400078c08ff */
[----:B------:R-:W-:Y:S02]  /*1070*/  LEA R10, R46, R15, 0x2 ;  /* 0x0000000f2e0a7211 */ /* 0x000fe400078e10ff */
[----:B------:R-:W-:Y:S02]  /*1080*/  LEA R172, P4, R17, R158, 0x1 ;  /* 0x0000009e11ac7211 */ /* 0x000fe400078808ff */
[-C--:B------:R-:W-:Y:S02]  /*1090*/  LEA.HI.X.SX32 R169, R25, R44.reuse, 0x1, P5 ;  /* 0x0000002c19a97211 */ /* 0x080fe400028f0eff */
[----:B------:R-:W-:Y:S02]  /*10a0*/  LEA.HI.X.SX32 R165, R13, R44, 0x1, P6 ;  /* 0x0000002c0da57211 */ /* 0x000fe400030f0eff */
[----:B------:R-:W-:Y:S02]  /*10b0*/  LEA R160, P5, R10, R158, 0x1 ;  /* 0x0000009e0aa07211 */ /* 0x000fe400078a08ff */
[----:B------:R-:W-:-:S02]  /*10c0*/  LEA R13, R62, R42, 0x1 ;  /* 0x0000002a3e0d7211 */ /* 0x000fc400078e08ff */
[-C--:B------:R-:W-:Y:S01]  /*10d0*/  LEA.HI.X.SX32 R173, R17, R44.reuse, 0x1, P4 ;  /* 0x0000002c11ad7211 */ /* 0x080fe200020f0eff */
[----:B------:R-:W-:Y:S01]  /*10e0*/  IMAD R17, R46, 0x4, R10 ;  /* 0x000000042e117824 */ /* 0x000fe200078e020a */
[----:B------:R-:W-:Y:S01]  /*10f0*/  LEA.HI.X.SX32 R161, R10, R44, 0x1, P5 ;  /* 0x0000002c0aa17211 */ /* 0x000fe200028f0eff */
[C---:B------:R-:W-:Y:S01]  /*1100*/  IMAD R10, R62.reuse, 0x2, R13 ;  /* 0x000000023e0a7824 */ /* 0x040fe200078e020d */
[-C--:B------:R-:W-:Y:S02]  /*1110*/  LEA R162, P4, R15, R158.reuse, 0x1 ;  /* 0x0000009e0fa27211 */ /* 0x080fe400078808ff */
[----:B------:R-:W-:Y:S02]  /*1120*/  LEA R158, P6, R17, R158, 0x1 ;  /* 0x0000009e119e7211 */ /* 0x000fe400078c08ff */
[----:B------:R-:W-:Y:S02]  /*1130*/  LEA.HI.X.SX32 R163, R15, R44, 0x1, P4 ;  /* 0x0000002c0fa37211 */ /* 0x000fe400020f0eff */
[----:B------:R-:W-:-:S02]  /*1140*/  LEA R15, R62, R10, 0x1 ;  /* 0x0000000a3e0f7211 */ /* 0x000fc400078e08ff */
[----:B------:R-:W-:Y:S02]  /*1150*/  LEA.HI.X.SX32 R159, R17, R44, 0x1, P6 ;  /* 0x0000002c119f7211 */ /* 0x000fe400030f0eff */
[CC--:B------:R-:W-:Y:S01]  /*1160*/  LEA R156, P3, R31.reuse, R126.reuse, 0x1 ;  /* 0x0000007e1f9c7211 */ /* 0x0c0fe200078608ff */
[----:B------:R-:W-:Y:S01]  /*1170*/  IMAD R17, R62, 0x2, R15 ;  /* 0x000000023e117824 */ /* 0x000fe200078e020f */
[----:B------:R-:W-:Y:S02]  /*1180*/  LEA R150, P5, R34, R126, 0x1 ;  /* 0x0000007e22967211 */ /* 0x000fe400078a08ff */
[-C--:B------:R-:W-:Y:S01]  /*1190*/  LEA.HI.X.SX32 R157, R31, R60.reuse, 0x1, P3 ;  /* 0x0000003c1f9d7211 */ /* 0x080fe200018f0eff */
[----:B------:R-:W-:Y:S01]  /*11a0*/  IMAD.MOV.U32 R31, RZ, RZ, RZ ;  /* 0x000000ffff1f7224 */ /* 0x000fe200078e00ff */
[----:B------:R-:W-:Y:S02]  /*11b0*/  LEA R25, R62, R17, 0x1 ;  /* 0x000000113e197211 */ /* 0x000fe400078e08ff */
[----:B------:R-:W-:-:S02]  /*11c0*/  LEA.HI.X.SX32 R151, R34, R60, 0x1, P5 ;  /* 0x0000003c22977211 */ /* 0x000fc400028f0eff */
[-C--:B------:R-:W-:Y:S01]  /*11d0*/  LEA R152, P3, R33, R126.reuse, 0x1 ;  /* 0x0000007e21987211 */ /* 0x080fe200078608ff */
[C---:B------:R-:W-:Y:S01]  /*11e0*/  IMAD R26, R62.reuse, 0x2, R25 ;  /* 0x000000023e1a7824 */ /* 0x040fe200078e0219 */
[----:B------:R-:W-:Y:S02]  /*11f0*/  LEA R144, P5, R37, R126, 0x1 ;  /* 0x0000007e25907211 */ /* 0x000fe400078a08ff */
[----:B------:R-:W-:Y:S02]  /*1200*/  LEA.HI.X.SX32 R153, R33, R60, 0x1, P3 ;  /* 0x0000003c21997211 */ /* 0x000fe400018f0eff */
[----:B------:R-:W-:Y:S02]  /*1210*/  LEA R27, R62, R26, 0x1 ;  /* 0x0000001a3e1b7211 */ /* 0x000fe400078e08ff */
[----:B------:R-:W-:Y:S01]  /*1220*/  LEA.HI.X.SX32 R145, R37, R60, 0x1, P5 ;  /* 0x0000003c25917211 */ /* 0x000fe200028f0eff */
[----:B------:R-:W-:Y:S01]  /*1230*/  IMAD.MOV.U32 R37, RZ, RZ, 0x3f800000 ;  /* 0x3f800000ff257424 */ /* 0x000fe200078e00ff */
[-C--:B------:R-:W-:Y:S01]  /*1240*/  LEA R154, P4, R32, R126.reuse, 0x1 ;  /* 0x0000007e209a7211 */ /* 0x080fe200078808ff */
[----:B------:R-:W-:Y:S01]  /*1250*/  IMAD R28, R62, 0x2, R27 ;  /* 0x000000023e1c7824 */ /* 0x000fe200078e021b */
[----:B------:R-:W-:-:S02]  /*1260*/  LEA R148, P3, R35, R126, 0x1 ;  /* 0x0000007e23947211 */ /* 0x000fc400078608ff */
[----:B------:R-:W-:Y:S02]  /*1270*/  LEA R138, P5, R40, R126, 0x1 ;  /* 0x0000007e288a7211 */ /* 0x000fe400078a08ff */
[-C--:B------:R-:W-:Y:S02]  /*1280*/  LEA.HI.X.SX32 R155, R32, R60.reuse, 0x1, P4 ;  /* 0x0000003c209b7211 */ /* 0x080fe400020f0eff */
[-C--:B------:R-:W-:Y:S02]  /*1290*/  LEA.HI.X.SX32 R149, R35, R60.reuse, 0x1, P3 ;  /* 0x0000003c23957211 */ /* 0x080fe400018f0eff */
[----:B------:R-:W-:Y:S02]  /*12a0*/  LEA.HI.X.SX32 R139, R40, R60, 0x1, P5 ;  /* 0x0000003c288b7211 */ /* 0x000fe400028f0eff */
[-C--:B------:R-:W-:Y:S02]  /*12b0*/  LEA R146, P4, R36, R126.reuse, 0x1 ;  /* 0x0000007e24927211 */ /* 0x080fe400078808ff */
[----:B------:R-:W-:-:S02]  /*12c0*/  LEA R142, P3, R38, R126, 0x1 ;  /* 0x0000007e268e7211 */ /* 0x000fc400078608ff */
[C---:B------:R-:W-:Y:S02]  /*12d0*/  LEA R132, P5, R13.reuse, R126, 0x1 ;  /* 0x0000007e0d847211 */ /* 0x040fe400078a08ff */
[----:B------:R-:W-:Y:S02]  /*12e0*/  LEA R29, R62, R28, 0x1 ;  /* 0x0000001c3e1d7211 */ /* 0x000fe400078e08ff */
[-C--:B------:R-:W-:Y:S02]  /*12f0*/  LEA.HI.X.SX32 R147, R36, R60.reuse, 0x1, P4 ;  /* 0x0000003c24937211 */ /* 0x080fe400020f0eff */
[-C--:B------:R-:W-:Y:S02]  /*1300*/  LEA.HI.X.SX32 R143, R38, R60.reuse, 0x1, P3 ;  /* 0x0000003c268f7211 */ /* 0x080fe400018f0eff */
[----:B------:R-:W-:Y:S01]  /*1310*/  LEA.HI.X.SX32 R133, R13, R60, 0x1, P5 ;  /* 0x0000003c0d857211 */ /* 0x000fe200028f0eff */
[----:B------:R-:W-:Y:S01]  /*1320*/  IMAD R13, R62, 0x2, R29 ;  /* 0x000000023e0d7824 */ /* 0x000fe200078e021d */
[----:B------:R-:W-:-:S02]  /*1330*/  LEA R140, P4, R39, R126, 0x1 ;  /* 0x0000007e278c7211 */ /* 0x000fc400078808ff */
[----:B------:R-:W-:Y:S02]  /*1340*/  LEA R136, P3, R41, R126, 0x1 ;  /* 0x0000007e29887211 */ /* 0x000fe400078608ff */
[-C--:B------:R-:W-:Y:S02]  /*1350*/  LEA.HI.X.SX32 R141, R39, R60.reuse, 0x1, P4 ;  /* 0x0000003c278d7211 */ /* 0x080fe400020f0eff */
[----:B------:R-:W-:Y:S02]  /*1360*/  LEA.HI.X.SX32 R137, R41, R60, 0x1, P3 ;  /* 0x0000003c29897211 */ /* 0x000fe400018f0eff */
[-C--:B------:R-:W-:Y:S02]  /*1370*/  LEA R134, P4, R42, R126.reuse, 0x1 ;  /* 0x0000007e2a867211 */ /* 0x080fe400078808ff */
[----:B------:R-:W-:Y:S02]  /*1380*/  LEA R130, P3, R10, R126, 0x1 ;  /* 0x0000007e0a827211 */ /* 0x000fe400078608ff */
[----:B------:R-:W-:-:S02]  /*1390*/  LEA R30, R62, R13, 0x1 ;  /* 0x0000000d3e1e7211 */ /* 0x000fc400078e08ff */
[-C--:B------:R-:W-:Y:S02]  /*13a0*/  LEA.HI.X.SX32 R135, R42, R60.reuse, 0x1, P4 ;  /* 0x0000003c2a877211 */ /* 0x080fe400020f0eff */
[----:B------:R-:W-:Y:S01]  /*13b0*/  LEA.HI.X.SX32 R131, R10, R60, 0x1, P3 ;  /* 0x0000003c0a837211 */ /* 0x000fe200018f0eff */
[C---:B------:R-:W-:Y:S01]  /*13c0*/  IMAD R10, R62.reuse, 0x2, R30 ;  /* 0x000000023e0a7824 */ /* 0x040fe200078e021e */
[-C--:B------:R-:W-:Y:S02]  /*13d0*/  LEA R128, P4, R15, R126.reuse, 0x1 ;  /* 0x0000007e0f807211 */ /* 0x080fe400078808ff */
[----:B------:R-:W-:Y:S02]  /*13e0*/  LEA R38, P5, R17, R126, 0x1 ;  /* 0x0000007e11267211 */ /* 0x000fe400078a08ff */
[----:B------:R-:W-:Y:S02]  /*13f0*/  LEA.HI.X.SX32 R129, R15, R60, 0x1, P4 ;  /* 0x0000003c0f817211 */ /* 0x000fe400020f0eff */
[----:B------:R-:W-:-:S02]  /*1400*/  LEA R15, R62, R10, 0x1 ;  /* 0x0000000a3e0f7211 */ /* 0x000fc400078e08ff */
[----:B------:R-:W-:Y:S02]  /*1410*/  LEA.HI.X.SX32 R39, R17, R60, 0x1, P5 ;  /* 0x0000003c11277211 */ /* 0x000fe400028f0eff */
[-C--:B------:R-:W-:Y:S01]  /*1420*/  LEA R40, P3, R25, R126.reuse, 0x1 ;  /* 0x0000007e19287211 */ /* 0x080fe200078608ff */
[----:B------:R-:W-:Y:S01]  /*1430*/  IMAD R17, R62, 0x2, R15 ;  /* 0x000000023e117824 */ /* 0x000fe200078e020f */
[----:B------:R-:W-:Y:S02]  /*1440*/  LEA R44, P5, R27, R126, 0x1 ;  /* 0x0000007e1b2c7211 */ /* 0x000fe400078a08ff */
[-C--:B------:R-:W-:Y:S02]  /*1450*/  LEA.HI.X.SX32 R41, R25, R60.reuse, 0x1, P3 ;  /* 0x0000003c19297211 */ /* 0x080fe400018f0eff */
[----:B------:R-:W-:Y:S02]  /*1460*/  LEA.HI.X.SX32 R45, R27, R60, 0x1, P5 ;  /* 0x0000003c1b2d7211 */ /* 0x000fe400028f0eff */
[----:B------:R-:W-:-:S02]  /*1470*/  LEA R42, P4, R26, R126, 0x1 ;  /* 0x0000007e1a2a7211 */ /* 0x000fc400078808ff */
[C---:B------:R-:W-:Y:S02]  /*1480*/  LEA R50, P5, R13.reuse, R126, 0x1 ;  /* 0x0000007e0d327211 */ /* 0x040fe400078a08ff */
[----:B------:R-:W-:Y:S02]  /*1490*/  LEA R25, R62, R17, 0x1 ;  /* 0x000000113e197211 */ /* 0x000fe400078e08ff */
[-C--:B------:R-:W-:Y:S02]  /*14a0*/  LEA.HI.X.SX32 R43, R26, R60.reuse, 0x1, P4 ;  /* 0x0000003c1a2b7211 */ /* 0x080fe400020f0eff */
[----:B------:R-:W-:Y:S01]  /*14b0*/  LEA.HI.X.SX32 R51, R13, R60, 0x1, P5 ;  /* 0x0000003c0d337211 */ /* 0x000fe200028f0eff */
[----:B------:R-:W-:Y:S01]  /*14c0*/  IMAD R13, R62, 0x2, R25 ;  /* 0x000000023e0d7824 */ /* 0x000fe200078e0219 */
[-C--:B------:R-:W-:Y:S02]  /*14d0*/  LEA R48, P4, R29, R126.reuse, 0x1 ;  /* 0x0000007e1d307211 */ /* 0x080fe400078808ff */
[----:B------:R-:W-:-:S02]  /*14e0*/  LEA R46, P3, R28, R126, 0x1 ;  /* 0x0000007e1c2e7211 */ /* 0x000fc400078608ff */
[----:B------:R-:W-:Y:S02]  /*14f0*/  LEA.HI.X.SX32 R49, R29, R60, 0x1, P4 ;  /* 0x0000003c1d317211 */ /* 0x000fe400020f0eff */
[----:B------:R-:W-:Y:S02]  /*1500*/  LEA R54, P4, R10, R126, 0x1 ;  /* 0x0000007e0a367211 */ /* 0x000fe400078808ff */
[----:B------:R-:W-:Y:S02]  /*1510*/  LEA R26, R62, R13, 0x1 ;  /* 0x0000000d3e1a7211 */ /* 0x000fe400078e08ff */
[----:B------:R-:W-:Y:S02]  /*1520*/  LEA.HI.X.SX32 R55, R10, R60, 0x1, P4 ;  /* 0x0000003c0a377211 */ /* 0x000fe400020f0eff */
[----:B------:R-:W-:Y:S01]  /*1530*/  LEA R56, P5, R15, R126, 0x1 ;  /* 0x0000007e0f387211 */ /* 0x000fe200078a08ff */
[----:B------:R-:W-:Y:S01]  /*1540*/  IMAD R10, R62, 0x2, R26 ;  /* 0x000000023e0a7824 */ /* 0x000fe200078e021a */
[----:B------:R-:W-:-:S02]  /*1550*/  LEA.HI.X.SX32 R47, R28, R60, 0x1, P3 ;  /* 0x0000003c1c2f7211 */ /* 0x000fc400018f0eff */
[----:B------:R-:W-:Y:S02]  /*1560*/  LEA R52, P3, R30, R126, 0x1 ;  /* 0x0000007e1e347211 */ /* 0x000fe400078608ff */
[----:B------:R-:W-:Y:S02]  /*1570*/  LEA.HI.X.SX32 R57, R15, R60, 0x1, P5 ;  /* 0x0000003c0f397211 */ /* 0x000fe400028f0eff */
[----:B------:R-:W-:Y:S02]  /*1580*/  LEA R118, P5, R13, R126, 0x1 ;  /* 0x0000007e0d767211 */ /* 0x000fe400078a08ff */
[----:B------:R-:W-:Y:S02]  /*1590*/  LEA R15, R62, R10, 0x1 ;  /* 0x0000000a3e0f7211 */ /* 0x000fe400078e08ff */
[----:B------:R-:W-:Y:S02]  /*15a0*/  LEA.HI.X.SX32 R53, R30, R60, 0x1, P3 ;  /* 0x0000003c1e357211 */ /* 0x000fe400018f0eff */
[----:B------:R-:W-:-:S02]  /*15b0*/  LEA R58, P3, R17, R126, 0x1 ;  /* 0x0000007e113a7211 */ /* 0x000fc400078608ff */
[----:B------:R-:W-:Y:S02]  /*15c0*/  LEA R116, P4, R25, R126, 0x1 ;  /* 0x0000007e19747211 */ /* 0x000fe400078808ff */
[-C--:B------:R-:W-:Y:S01]  /*15d0*/  LEA.HI.X.SX32 R119, R13, R60.reuse, 0x1, P5 ;  /* 0x0000003c0d777211 */ /* 0x080fe200028f0eff */
[----:B------:R-:W-:Y:S01]  /*15e0*/  IMAD R13, R62, 0x2, R15 ;  /* 0x000000023e0d7824 */ /* 0x000fe200078e020f */
[-C--:B------:R-:W-:Y:S02]  /*15f0*/  LEA.HI.X.SX32 R59, R17, R60.reuse, 0x1, P3 ;  /* 0x0000003c113b7211 */ /* 0x080fe400018f0eff */
[----:B------:R-:W-:Y:S02]  /*1600*/  LEA.HI.X.SX32 R117, R25, R60, 0x1, P4 ;  /* 0x0000003c19757211 */ /* 0x000fe400020f0eff */
[-C--:B------:R-:W-:Y:S02]  /*1610*/  LEA R120, P3, R26, R126.reuse, 0x1 ;  /* 0x0000007e1a787211 */ /* 0x080fe400078608ff */
[----:B------:R-:W-:-:S02]  /*1620*/  LEA R122, P4, R10, R126, 0x1 ;  /* 0x0000007e0a7a7211 */ /* 0x000fc400078808ff */
[-C--:B------:R-:W-:Y:S02]  /*1630*/  LEA R124, P5, R15, R126.reuse, 0x1 ;  /* 0x0000007e0f7c7211 */ /* 0x080fe400078a08ff */
[----:B------:R-:W-:Y:S02]  /*1640*/  LEA R126, P6, R13, R126, 0x1 ;  /* 0x0000007e0d7e7211 */ /* 0x000fe400078c08ff */
[-C--:B------:R-:W-:Y:S02]  /*1650*/  LEA.HI.X.SX32 R121, R26, R60.reuse, 0x1, P3 ;  /* 0x0000003c1a797211 */ /* 0x080fe400018f0eff */
[-C--:B------:R-:W-:Y:S02]  /*1660*/  LEA.HI.X.SX32 R123, R10, R60.reuse, 0x1, P4 ;  /* 0x0000003c0a7b7211 */ /* 0x080fe400020f0eff */
[-C--:B------:R-:W-:Y:S02]  /*1670*/  LEA.HI.X.SX32 R125, R15, R60.reuse, 0x1, P5 ;  /* 0x0000003c0f7d7211 */ /* 0x080fe400028f0eff */
[----:B------:R-:W-:Y:S01]  /*1680*/  LEA.HI.X.SX32 R127, R13, R60, 0x1, P6 ;  /* 0x0000003c0d7f7211 */ /* 0x000fe200030f0eff */
[----:B------:R-:W-:Y:S01]  /*1690*/  IMAD.MOV.U32 R13, RZ, RZ, RZ ;  /* 0x000000ffff0d7224 */ /* 0x000fe200078e00ff */
[----:B------:R-:W-:-:S02]  /*16a0*/  LOP3.LUT R25, R5, 0x40, RZ, 0x3c, !PT ;  /* 0x0000004005197812 */ /* 0x000fc400078e3cff */
[----:B------:R-:W-:Y:S02]  /*16b0*/  MOV R15, 0x3f800000 ;  /* 0x3f800000000f7802 */ /* 0x000fe40000000f00 */
[----:B------:R-:W-:Y:S02]  /*16c0*/  MOV R27, RZ ;  /* 0x000000ff001b7202 */ /* 0x000fe40000000f00 */
[----:B------:R-:W-:Y:S02]  /*16d0*/  MOV R170, 0xff800000 ;  /* 0xff80000000aa7802 */ /* 0x000fe40000000f00 */
[----:B------:R-:W-:Y:S02]  /*16e0*/  MOV R166, 0xff800000 ;  /* 0xff80000000a67802 */ /* 0x000fe40000000f00 */
[----:B------:R-:W-:Y:S02]  /*16f0*/  MOV R17, 0x3f800000 ;  /* 0x3f80000000117802 */ /* 0x000fe40000000f00 */
[----:B------:R-:W-:-:S02]  /*1700*/  MOV R36, 0x3f800000 ;  /* 0x3f80000000247802 */ /* 0x000fc40000000f00 */
[C---:B------:R-:W-:Y:S02]  /*1710*/  LOP3.LUT R32, R20.reuse, 0x20, RZ, 0x3c, !PT ;  /* 0x0000002014207812 */ /* 0x040fe400078e3cff */
[C---:B------:R-:W-:Y:S02]  /*1720*/  LOP3.LUT R33, R20.reuse, 0x40, RZ, 0x3c, !PT ;  /* 0x0000004014217812 */ /* 0x040fe400078e3cff */
[----:B------:R-:W-:Y:S02]  /*1730*/  LOP3.LUT R34, R20, 0x60, RZ, 0x3c, !PT ;  /* 0x0000006014227812 */ /* 0x000fe400078e3cff */
[----:B------:R-:W-:Y:S02]  /*1740*/  LOP3.LUT R35, R21, 0x40, RZ, 0x3c, !PT ;  /* 0x0000004015237812 */ /* 0x000fe400078e3cff */
[C---:B------:R-:W-:Y:S02]  /*1750*/  LOP3.LUT R10, R23.reuse, 0x20, RZ, 0x3c, !PT ;  /* 0x00000020170a7812 */ /* 0x040fe400078e3cff */
[----:B------:R-:W-:-:S02]  /*1760*/  LOP3.LUT R26, R23, 0x40, RZ, 0x3c, !PT ;  /* 0x00000040171a7812 */ /* 0x000fc400078e3cff */
[----:B------:R-:W-:Y:S02]  /*1770*/  LOP3.LUT R28, R23, 0x60, RZ, 0x3c, !PT ;  /* 0x00000060171c7812 */ /* 0x000fe400078e3cff */
[----:B------:R-:W-:Y:S02]  /*1780*/  LOP3.LUT R29, R24, 0x20, RZ, 0x3c, !PT ;  /* 0x00000020181d7812 */ /* 0x000fe400078e3cff */
[----:B------:R-:W-:Y:S02]  /*1790*/  LOP3.LUT R30, R22, 0x40, RZ, 0x3c, !PT ;  /* 0x00000040161e7812 */ /* 0x000fe400078e3cff */
.L_x_1:
[----:B------:R-:W-:-:S04]  /*17a0*/  IMAD.WIDE R74, R27, 0x2, R204 ;  /* 0x000000021b4a7825 */ /* 0x000fc800078e02cc */
[C---:B------:R-:W-:Y:S01]  /*17b0*/  IMAD.WIDE R80, R27.reuse, 0x2, R202 ;  /* 0x000000021b507825 */ /* 0x040fe200078e02ca */
[----:B------:R0:W2:Y:S03]  /*17c0*/  LDG.E.U16 R108, [R74.64] ;  /* 0x000000044a6c7981 */ /* 0x0000a6000c1e1500 */
[C---:B------:R-:W-:Y:S01]  /*17d0*/  IMAD.WIDE R60, R27.reuse, 0x2, R200 ;  /* 0x000000021b3c7825 */ /* 0x040fe200078e02c8 */
[----:B------:R1:W3:Y:S03]  /*17e0*/  LDG.E.U16 R110, [R80.64] ;  /* 0x00000004506e7981 */ /* 0x0002e6000c1e1500 */
[C---:B------:R-:W-:Y:S01]  /*17f0*/  IMAD.WIDE R62, R27.reuse, 0x2, R198 ;  /* 0x000000021b3e7825 */ /* 0x040fe200078e02c6 */
[----:B------:R4:W5:Y:S03]  /*1800*/  LDG.E.U16 R112, [R60.64] ;  /* 0x000000043c707981 */ /* 0x000966000c1e1500 */
[C---:B------:R-:W-:Y:S01]  /*1810*/  IMAD.WIDE R64, R27.reuse, 0x2, R196 ;  /* 0x000000021b407825 */ /* 0x040fe200078e02c4 */
[----:B------:R0:W3:Y:S03]  /*1820*/  LDG.E.U16 R114, [R62.64] ;  /* 0x000000043e727981 */ /* 0x0000e6000c1e1500 */
[C---:B------:R-:W-:Y:S01]  /*1830*/  IMAD.WIDE R66, R27.reuse, 0x2, R194 ;  /* 0x000000021b427825 */ /* 0x040fe200078e02c2 */
[----:B------:R1:W3:Y:S03]  /*1840*/  LDG.E.U16 R226, [R64.64] ;  /* 0x0000000440e27981 */ /* 0x0002e6000c1e1500 */
[C---:B------:R-:W-:Y:S01]  /*1850*/  IMAD.WIDE R72, R27.reuse, 0x2, R192 ;  /* 0x000000021b487825 */ /* 0x040fe200078e02c0 */
[----:B------:R4:W3:Y:S03]  /*1860*/  LDG.E.U16 R228, [R66.64] ;  /* 0x0000000442e47981 */ /* 0x0008e6000c1e1500 */
[C---:B0-----:R-:W-:Y:S01]  /*1870*/  IMAD.WIDE R74, R27.reuse, 0x2, R190 ;  /* 0x000000021b4a7825 */ /* 0x041fe200078e02be */
[----:B------:R0:W3:Y:S03]  /*1880*/  LDG.E.U16 R230, [R72.64] ;  /* 0x0000000448e67981 */ /* 0x0000e6000c1e1500 */
[C---:B-1----:R-:W-:Y:S01]  /*1890*/  IMAD.WIDE R80, R27.reuse, 0x2, R188 ;  /* 0x000000021b507825 */ /* 0x042fe200078e02bc */
[----:B------:R1:W3:Y:S03]  /*18a0*/  LDG.E.U16 R232, [R74.64] ;  /* 0x000000044ae87981 */ /* 0x0002e6000c1e1500 */
[C---:B------:R-:W-:Y:S01]  /*18b0*/  IMAD.WIDE R82, R27.reuse, 0x2, R186 ;  /* 0x000000021b527825 */ /* 0x040fe200078e02ba */
[----:B------:R0:W3:Y:S03]  /*18c0*/  LDG.E.U16 R234, [R80.64] ;  /* 0x0000000450ea7981 */ /* 0x0000e6000c1e1500 */
[C---:B------:R-:W-:Y:S01]  /*18d0*/  IMAD.WIDE R84, R27.reuse, 0x2, R184 ;  /* 0x000000021b547825 */ /* 0x040fe200078e02b8 */
[----:B------:R0:W3:Y:S03]  /*18e0*/  LDG.E.U16 R236, [R82.64] ;  /* 0x0000000452ec7981 */ /* 0x0000e6000c1e1500 */
[C---:B------:R-:W-:Y:S01]  /*18f0*/  IMAD.WIDE R86, R27.reuse, 0x2, R180 ;  /* 0x000000021b567825 */ /* 0x040fe200078e02b4 */
[----:B------:R0:W3:Y:S03]  /*1900*/  LDG.E.U16 R238, [R84.64] ;  /* 0x0000000454ee7981 */ /* 0x0000e6000c1e1500 */
[C---:B------:R-:W-:Y:S01]  /*1910*/  IMAD.WIDE R88, R27.reuse, 0x2, R224 ;  /* 0x000000021b587825 */ /* 0x040fe200078e02e0 */
[----:B------:R0:W3:Y:S03]  /*1920*/  LDG.E.U16 R240, [R86.64] ;  /* 0x0000000456f07981 */ /* 0x0000e6000c1e1500 */
[----:B------:R-:W-:-:S02]  /*1930*/  IMAD.WIDE R92, R27, 0x2, R220 ;  /* 0x000000021b5c7825 */ /* 0x000fc400078e02dc */
[----:B------:R-:W3:Y:S02]  /*1940*/  LDG.E.U16 R88, [R88.64] ;  /* 0x0000000458587981 */ /* 0x000ee4000c1e1500 */
[C---:B------:R-:W-:Y:S02]  /*1950*/  IMAD.WIDE R96, R27.reuse, 0x2, R216 ;  /* 0x000000021b607825 */ /* 0x040fe400078e02d8 */
[----:B------:R-:W3:Y:S02]  /*1960*/  LDG.E.U16 R92, [R92.64] ;  /* 0x000000045c5c7981 */ /* 0x000ee4000c1e1500 */
[C---:B------:R-:W-:Y:S02]  /*1970*/  IMAD.WIDE R100, R27.reuse, 0x2, R212 ;  /* 0x000000021b647825 */ /* 0x040fe400078e02d4 */
[----:B------:R-:W3:Y:S02]  /*1980*/  LDG.E.U16 R96, [R96.64] ;  /* 0x0000000460607981 */ /* 0x000ee4000c1e1500 */
[----:B------:R-:W-:-:S02]  /*1990*/  IMAD.WIDE R104, R27, 0x2, R208 ;  /* 0x000000021b687825 */ /* 0x000fc400078e02d0 */
[----:B------:R-:W3:Y:S02]  /*19a0*/  LDG.E.U16 R100, [R100.64] ;  /* 0x0000000464647981 */ /* 0x000ee4000c1e1500 */
[C---:B----4-:R-:W-:Y:S02]  /*19b0*/  IMAD.WIDE R60, R27.reuse, 0x2, R176 ;  /* 0x000000021b3c7825 */ /* 0x050fe400078e02b0 */
[----:B------:R-:W4:Y:S02]  /*19c0*/  LDG.E.U16 R104, [R104.64] ;  /* 0x0000000468687981 */ /* 0x000f24000c1e1500 */
[C---:B------:R-:W-:Y:S02]  /*19d0*/  IMAD.WIDE R62, R27.reuse, 0x2, R172 ;  /* 0x000000021b3e7825 */ /* 0x040fe400078e02ac */
[----:B------:R-:W4:Y:S02]  /*19e0*/  LDG.E.U16 R60, [R60.64] ;  /* 0x000000043c3c7981 */ /* 0x000f24000c1e1500 */
[----:B------:R-:W-:-:S02]  /*19f0*/  IMAD.WIDE R64, R27, 0x2, R164 ;  /* 0x000000021b407825 */ /* 0x000fc400078e02a4 */
[----:B------:R-:W4:Y:S02]  /*1a00*/  LDG.E.U16 R62, [R62.64] ;  /* 0x000000043e3e7981 */ /* 0x000f24000c1e1500 */
[C---:B------:R-:W-:Y:S02]  /*1a10*/  IMAD.WIDE R66, R27.reuse, 0x2, R160 ;  /* 0x000000021b427825 */ /* 0x040fe400078e02a0 */
        /* <DEDUP_REMOVED lines=11> */
[C---:B0-----:R-:W-:Y:S02]  /*1ad0*/  IMAD.WIDE R72, R27.reuse, 0x2, R182 ;  /* 0x000000021b487825 */ /* 0x041fe400078e02b6 */
[----:B------:R-:W4:Y:S02]  /*1ae0*/  LDG.E.U16 R106, [R106.64] ;  /* 0x000000046a6a7981 */ /* 0x000f24000c1e1500 */
[C---:B-1----:R-:W-:Y:S02]  /*1af0*/  IMAD.WIDE R74, R27.reuse, 0x2, R178 ;  /* 0x000000021b4a7825 */ /* 0x042fe400078e02b2 */
        /* <DEDUP_REMOVED lines=8> */
[----:B------:R-:W4:Y:S04]  /*1b80*/  LDG.E.U16 R242, [R84.64] ;  /* 0x0000000454f27981 */ /* 0x000f28000c1e1500 */
[----:B------:R-:W4:Y:S04]  /*1b90*/  LDG.E.U16 R244, [R86.64] ;  /* 0x0000000456f47981 */ /* 0x000f28000c1e1500 */
[----:B------:R-:W-:Y:S06]  /*1ba0*/  BAR.SYNC.DEFER_BLOCKING 0x0 ;  /* 0x0000000000007b1d */ /* 0x000fec0000010000 */
[----:B--2---:R-:W-:Y:S04]  /*1bb0*/  STS.U16 [R5+0x1400], R108 ;  /* 0x0014006c05007388 */ /* 0x004fe80000000400 */
[----:B-----5:R-:W-:Y:S04]  /*1bc0*/  STS.U16 [R5+0x1800], R112 ;  /* 0x0018007005007388 */ /* 0x020fe80000000400 */
[----:B---3--:R-:W-:Y:S04]  /*1bd0*/  STS.U16 [R5+0x1c00], R226 ;  /* 0x001c00e205007388 */ /* 0x008fe80000000400 */
[----:B------:R-:W-:Y:S04]  /*1be0*/  STS.U16 [R5+0x2000], R230 ;  /* 0x002000e605007388 */ /* 0x000fe80000000400 */
[----:B------:R-:W-:Y:S04]  /*1bf0*/  STS.U16 [R5+0x2400], R234 ;  /* 0x002400ea05007388 */ /* 0x000fe80000000400 */
[----:B------:R-:W-:Y:S04]  /*1c00*/  STS.U16 [R5+0x2800], R238 ;  /* 0x002800ee05007388 */ /* 0x000fe80000000400 */
[----:B------:R-:W-:Y:S04]  /*1c10*/  STS.U16 [R5+0x2c00], R240 ;  /* 0x002c00f005007388 */ /* 0x000fe80000000400 */
[----:B------:R-:W-:Y:S04]  /*1c20*/  STS.U16 [R5], R88 ;  /* 0x0000005805007388 */ /* 0x000fe80000000400 */
[----:B------:R-:W-:Y:S04]  /*1c30*/  STS.U16 [R5+0x400], R92 ;  /* 0x0004005c05007388 */ /* 0x000fe80000000400 */
[----:B------:R-:W-:Y:S04]  /*1c40*/  STS.U16 [R5+0x800], R96 ;  /* 0x0008006005007388 */ /* 0x000fe80000000400 */
[----:B------:R-:W-:Y:S04]  /*1c50*/  STS.U16 [R5+0xc00], R100 ;  /* 0x000c006405007388 */ /* 0x000fe80000000400 */
[----:B----4-:R-:W-:Y:S04]  /*1c60*/  STS.U16 [R5+0x1000], R104 ;  /* 0x0010006805007388 */ /* 0x010fe80000000400 */
[----:B------:R-:W-:Y:S04]  /*1c70*/  STS.U16 [R5+0x3000], R60 ;  /* 0x0030003c05007388 */ /* 0x000fe80000000400 */
        /* <DEDUP_REMOVED lines=19> */
[----:B------:R-:W-:Y:S06]  /*1db0*/  BAR.SYNC.DEFER_BLOCKING 0x0 ;  /* 0x0000000000007b1d */ /* 0x000fec0000010000 */
[----:B------:R-:W-:Y:S04]  /*1dc0*/  LDSM.16.MT88.4 R108, [R24+0x6000] ;  /* 0x00600000186c783b */ /* 0x000fe80000004200 */
[----:B------:R-:W0:Y:S04]  /*1dd0*/  LDSM.16.M88.4 R64, [R21] ;  /* 0x000000001540783b */ /* 0x000e280000000200 */
[----:B------:R-:W1:Y:S04]  /*1de0*/  LDSM.16.MT88.4 R84, [R29+0x6000] ;  /* 0x006000001d54783b */ /* 0x000e680000004200 */
[----:B------:R-:W2:Y:S04]  /*1df0*/  LDSM.16.M88.4 R60, [R21+0x2000] ;  /* 0x00200000153c783b */ /* 0x000ea80000000200 */
[----:B------:R-:W3:Y:S04]  /*1e00*/  LDSM.16.MT88.4 R104, [R24+0x6400] ;  /* 0x006400001868783b */ /* 0x000ee80000004200 */
[----:B------:R-:W4:Y:S04]  /*1e10*/  LDSM.16.MT88.4 R100, [R29+0x6400] ;  /* 0x006400001d64783b */ /* 0x000f280000004200 */
[----:B------:R-:W-:Y:S04]  /*1e20*/  LDSM.16.MT88.4 R80, [R24+0x6800] ;  /* 0x006800001850783b */ /* 0x000fe80000004200 */
[----:B------:R-:W5:Y:S04]  /*1e30*/  LDSM.16.M88.4 R96, [R35] ;  /* 0x000000002360783b */ /* 0x000f680000000200 */
[----:B------:R-:W3:Y:S04]  /*1e40*/  LDSM.16.MT88.4 R88, [R29+0x6800] ;  /* 0x006800001d58783b */ /* 0x000ee80000004200 */
[----:B------:R-:W3:Y:S01]  /*1e50*/  LDSM.16.M88.4 R92, [R35+0x2000] ;  /* 0x00200000235c783b */ /* 0x000ee20000000200 */
[-C--:B0-----:R-:W-:Y:S08]  /*1e60*/  HMMA.16816.F32 R112, R108, R64.reuse, RZ ;  /* 0x000000406c70723c */ /* 0x081ff000000018ff */
[C---:B-1----:R-:W-:Y:S08]  /*1e70*/  HMMA.16816.F32 R72, R84.reuse, R64, RZ ;  /* 0x000000405448723c */ /* 0x042ff000000018ff */
[-C--:B--2---:R-:W-:Y:S08]  /*1e80*/  HMMA.16816.F32 R84, R84, R60.reuse, RZ ;  /* 0x0000003c5454723c */ /* 0x084ff000000018ff */
[----:B------:R-:W-:Y:S08]  /*1e90*/  HMMA.16816.F32 R108, R108, R60, RZ ;  /* 0x0000003c6c6c723c */ /* 0x000ff000000018ff */
[-C--:B---3--:R-:W-:Y:S08]  /*1ea0*/  HMMA.16816.F32 R112, R104, R66.reuse, R112 ;  /* 0x000000426870723c */ /* 0x088ff00000001870 */
[C---:B----4-:R-:W-:Y:S01]  /*1eb0*/  HMMA.16816.F32 R72, R100.reuse, R66, R72 ;  /* 0x000000426448723c */ /* 0x050fe20000001848 */
[----:B------:R-:W0:Y:S07]  /*1ec0*/  LDSM.16.MT88.4 R64, [R24+0x6c00] ;  /* 0x006c00001840783b */ /* 0x000e2e0000004200 */
[-C--:B------:R-:W-:Y:S08]  /*1ed0*/  HMMA.16816.F32 R84, R100, R62.reuse, R84 ;  /* 0x0000003e6454723c */ /* 0x080ff00000001854 */
[----:B------:R-:W-:Y:S01]  /*1ee0*/  HMMA.16816.F32 R108, R104, R62, R108 ;  /* 0x0000003e686c723c */ /* 0x000fe2000000186c */
[----:B------:R-:W1:Y:S07]  /*1ef0*/  LDSM.16.MT88.4 R60, [R29+0x6c00] ;  /* 0x006c00001d3c783b */ /* 0x000e6e0000004200 */
[-C--:B-----5:R-:W-:Y:S08]  /*1f00*/  HMMA.16816.F32 R112, R80, R96.reuse, R112 ;  /* 0x000000605070723c */ /* 0x0a0ff00000001870 */
[C---:B------:R-:W-:Y:S08]  /*1f10*/  HMMA.16816.F32 R72, R88.reuse, R96, R72 ;  /* 0x000000605848723c */ /* 0x040ff00000001848 */
[-C--:B------:R-:W-:Y:S08]  /*1f20*/  HMMA.16816.F32 R84, R88, R92.reuse, R84 ;  /* 0x0000005c5854723c */ /* 0x080ff00000001854 */
[----:B------:R-:W-:Y:S01]  /*1f30*/  HMMA.16816.F32 R108, R80, R92, R108 ;  /* 0x0000005c506c723c */ /* 0x000fe2000000186c */
[----:B------:R-:W-:Y:S07]  /*1f40*/  BAR.SYNC.DEFER_BLOCKING 0x0 ;  /* 0x0000000000007b1d */ /* 0x000fee0000010000 */
[-C--:B0-----:R-:W-:Y:S08]  /*1f50*/  HMMA.16816.F32 R112, R64, R98.reuse, R112 ;  /* 0x000000624070723c */ /* 0x081ff00000001870 */
[C---:B-1----:R-:W-:Y:S08]  /*1f60*/  HMMA.16816.F32 R72, R60.reuse, R98, R72 ;  /* 0x000000623c48723c */ /* 0x042ff00000001848 */
[-C--:B------:R-:W-:Y:S08]  /*1f70*/  HMMA.16816.F32 R84, R60, R94.reuse, R84 ;  /* 0x0000005e3c54723c */ /* 0x080ff00000001854 */
[----:B------:R-:W-:Y:S01]  /*1f80*/  HMMA.16816.F32 R108, R64, R94, R108 ;  /* 0x0000005e406c723c */ /* 0x000fe2000000186c */
[----:B------:R-:W-:-:S02]  /*1f90*/  FMUL R62, R114, c[0x0][0x188] ;  /* 0x00006200723e7a20 */ /* 0x000fc40000400000 */
[----:B------:R-:W-:Y:S02]  /*1fa0*/  FMUL R63, R115, c[0x0][0x188] ;  /* 0x00006200733f7a20 */ /* 0x000fe40000400000 */
[----:B------:R-:W-:-:S03]  /*1fb0*/  FMUL R60, R112, c[0x0][0x188] ;  /* 0x00006200703c7a20 */ /* 0x000fc60000400000 */
[----:B------:R-:W-:Y:S01]  /*1fc0*/  FMNMX R80, R62, R63, !PT ;  /* 0x0000003f3e507209 */ /* 0x000fe20007800000 */
[----:B------:R-:W-:Y:S02]  /*1fd0*/  FMUL R62, R72, c[0x0][0x188] ;  /* 0x00006200483e7a20 */ /* 0x000fe40000400000 */
[----:B------:R-:W-:Y:S02]  /*1fe0*/  FMUL R63, R73, c[0x0][0x188] ;  /* 0x00006200493f7a20 */ /* 0x000fe40000400000 */
[----:B------:R-:W-:Y:S02]  /*1ff0*/  FMUL R61, R113, c[0x0][0x188] ;  /* 0x00006200713d7a20 */ /* 0x000fe40000400000 */
[----:B------:R-:W-:Y:S02]  /*2000*/  FMUL R64, R74, c[0x0][0x188] ;  /* 0x000062004a407a20 */ /* 0x000fe40000400000 */
[----:B------:R-:W-:Y:S01]  /*2010*/  FMUL R65, R75, c[0x0][0x188] ;  /* 0x000062004b417a20 */ /* 0x000fe20000400000 */
[----:B------:R-:W-:Y:S01]  /*2020*/  FMNMX R63, R62, R63, !PT ;  /* 0x0000003f3e3f7209 */ /* 0x000fe20007800000 */
[----:B------:R-:W-:Y:S01]  /*2030*/  FMUL R66, R84, c[0x0][0x188] ;  /* 0x0000620054427a20 */ /* 0x000fe20000400000 */
[----:B------:R-:W-:-:S02]  /*2040*/  FMNMX R67, R60, R61, !PT ;  /* 0x0000003d3c437209 */ /* 0x000fc40007800000 */
[----:B------:R-:W-:Y:S02]  /*2050*/  FMNMX R82, R64, R65, !PT ;  /* 0x0000004140527209 */ /* 0x000fe40007800000 */
[----:B------:R-:W-:Y:S01]  /*2060*/  FMUL R60, R108, c[0x0][0x188] ;  /* 0x000062006c3c7a20 */ /* 0x000fe20000400000 */
[----:B------:R-:W-:Y:S01]  /*2070*/  FMNMX R65, R66, R63, !PT ;  /* 0x0000003f42417209 */ /* 0x000fe20007800000 */
[----:B------:R-:W-:Y:S02]  /*2080*/  FMUL R61, R110, c[0x0][0x188] ;  /* 0x000062006e3d7a20 */ /* 0x000fe40000400000 */
[----:B------:R-:W-:Y:S01]  /*2090*/  FMUL R63, R86, c[0x0][0x188] ;  /* 0x00006200563f7a20 */ /* 0x000fe20000400000 */
[----:B------:R-:W-:Y:S01]  /*20a0*/  FMNMX R67, R60, R67, !PT ;  /* 0x000000433c437209 */ /* 0x000fe20007800000 */
[----:B------:R-:W-:Y:S01]  /*20b0*/  FMUL R60, R109, c[0x0][0x188] ;  /* 0x000062006d3c7a20 */ /* 0x000fe20000400000 */
[----:B------:R-:W-:Y:S01]  /*20c0*/  FMNMX R80, R61, R80, !PT ;  /* 0x000000503d507209 */ /* 0x000fe20007800000 */
[----:B------:R-:W-:Y:S01]  /*20d0*/  FMUL R61, R111, c[0x0][0x188] ;  /* 0x000062006f3d7a20 */ /* 0x000fe20000400000 */
[----:B------:R-:W-:Y:S01]  /*20e0*/  FMNMX R63, R63, R82, !PT ;  /* 0x000000523f3f7209 */ /* 0x000fe20007800000 */
[----:B------:R-:W-:-:S02]  /*20f0*/  FMUL R62, R85, c[0x0][0x188] ;  /* 0x00006200553e7a20 */ /* 0x000fc40000400000 */
[----:B------:R-:W-:Y:S01]  /*2100*/  FMUL R64, R87, c[0x0][0x188] ;  /* 0x0000620057407a20 */ /* 0x000fe20000400000 */
[----:B------:R-:W-:Y:S02]  /*2110*/  FMNMX R60, R60, R67, !PT ;  /* 0x000000433c3c7209 */ /* 0x000fe40007800000 */
[----:B------:R-:W-:Y:S02]  /*2120*/  FMNMX R61, R61, R80, !PT ;  /* 0x000000503d3d7209 */ /* 0x000fe40007800000 */
[----:B------:R-:W-:Y:S02]  /*2130*/  FMNMX R62, R62, R65, !PT ;  /* 0x000000413e3e7209 */ /* 0x000fe40007800000 */
[----:B------:R-:W-:Y:S01]  /*2140*/  FMNMX R63, R64, R63, !PT ;  /* 0x0000003f403f7209 */ /* 0x000fe20007800000 */
[----:B------:R-:W0:Y:S04]  /*2150*/  SHFL.BFLY PT, R65, R60, 0x2, 0x1f ;  /* 0x0c401f003c417f89 */ /* 0x000e2800000e0000 */
[----:B------:R-:W1:Y:S04]  /*2160*/  SHFL.BFLY PT, R64, R61, 0x2, 0x1f ;  /* 0x0c401f003d407f89 */ /* 0x000e6800000e0000 */
[----:B------:R-:W2:Y:S04]  /*2170*/  SHFL.BFLY PT, R67, R62, 0x2, 0x1f ;  /* 0x0c401f003e437f89 */ /* 0x000ea800000e0000 */
[----:B------:R-:W3:Y:S01]  /*2180*/  SHFL.BFLY PT, R82, R63, 0x2, 0x1f ;  /* 0x0c401f003f527f89 */ /* 0x000ee200000e0000 */
[----:B0-----:R-:W-:-:S02]  /*2190*/  FMNMX R65, R60, R65, !PT ;  /* 0x000000413c417209 */ /* 0x001fc40007800000 */
[----:B-1----:R-:W-:Y:S02]  /*21a0*/  FMNMX R66, R61, R64, !PT ;  /* 0x000000403d427209 */ /* 0x002fe40007800000 */
[----:B--2---:R-:W-:Y:S02]  /*21b0*/  FMNMX R80, R62, R67, !PT ;  /* 0x000000433e507209 */ /* 0x004fe40007800000 */
[----:B---3--:R-:W-:Y:S01]  /*21c0*/  FMNMX R82, R63, R82, !PT ;  /* 0x000000523f527209 */ /* 0x008fe20007800000 */
        /* <DEDUP_REMOVED lines=8> */
[----:B------:R-:W-:Y:S04]  /*2250*/  @!P2 STS [R19], R64 ;  /* 0x000000401300a388 */ /* 0x000fe80000000800 */
[----:B------:R-:W-:Y:S04]  /*2260*/  @!P2 STS [R19+0x100], R60 ;  /* 0x0001003c1300a388 */ /* 0x000fe80000000800 */
[----:B------:R-:W-:Y:S04]  /*2270*/  @!P2 STS [R19+0x200], R62 ;  /* 0x0002003e1300a388 */ /* 0x000fe80000000800 */
[----:B------:R-:W-:Y:S04]  /*2280*/  @!P2 STS [R19+0x300], R88 ;  /* 0x000300581300a388 */ /* 0x000fe80000000800 */
[----:B------:R-:W-:Y:S06]  /*2290*/  BAR.SYNC.DEFER_BLOCKING 0x0 ;  /* 0x0000000000007b1d */ /* 0x000fec0000010000 */
[----:B------:R-:W0:Y:S04]  /*22a0*/  LDS R61, [R12.X4] ;  /* 0x000000000c3d7984 */ /* 0x000e280000004800 */
[----:B0-----:R-:W0:Y:S02]  /*22b0*/  SHFL.BFLY PT, R66, R61, 0x4, 0x1f ;  /* 0x0c801f003d427f89 */ /* 0x001e2400000e0000 */
[----:B0-----:R-:W-:-:S05]  /*22c0*/  FMNMX R66, R61, R66, !PT ;  /* 0x000000423d427209 */ /* 0x001fca0007800000 */
[----:B------:R-:W0:Y:S02]  /*22d0*/  SHFL.BFLY PT, R63, R66, 0x2, 0x1f ;  /* 0x0c401f00423f7f89 */ /* 0x000e2400000e0000 */
[----:B0-----:R-:W-:-:S05]  /*22e0*/  FMNMX R63, R66, R63, !PT ;  /* 0x0000003f423f7209 */ /* 0x001fca0007800000 */
[----:B------:R-:W0:Y:S02]  /*22f0*/  SHFL.BFLY PT, R80, R63, 0x1, 0x1f ;  /* 0x0c201f003f507f89 */ /* 0x000e2400000e0000 */
[----:B0-----:R-:W-:-:S05]  /*2300*/  FMNMX R65, R63, R80, !PT ;  /* 0x000000503f417209 */ /* 0x001fca0007800000 */
[----:B------:R-:W-:Y:S04]  /*2310*/  @!P1 STS [R12.X4], R65 ;  /* 0x000000410c009388 */ /* 0x000fe80000004800 */
[----:B------:R-:W-:Y:S06]  /*2320*/  BAR.SYNC.DEFER_BLOCKING 0x0 ;  /* 0x0000000000007b1d */ /* 0x000fec0000010000 */
[----:B------:R-:W0:Y:S04]  /*2330*/  LDS R92, [R4.X8] ;  /* 0x00000000045c7984 */ /* 0x000e280000008800 */
[----:B------:R-:W1:Y:S04]  /*2340*/  LDS R93, [R4.X8+0x100] ;  /* 0x00010000045d7984 */ /* 0x000e680000008800 */
[----:B------:R-:W2:Y:S04]  /*2350*/  LDS R94, [R4.X8+0x200] ;  /* 0x00020000045e7984 */ /* 0x000ea80000008800 */
[----:B------:R-:W3:Y:S01]  /*2360*/  LDS R95, [R4.X8+0x300] ;  /* 0x00030000045f7984 */ /* 0x000ee20000008800 */
[----:B0-----:R-:W-:-:S02]  /*2370*/  FMNMX R92, R92, R171, !PT ;  /* 0x000000ab5c5c7209 */ /* 0x001fc40007800000 */
[----:B-1----:R-:W-:-:S03]  /*2380*/  FMNMX R93, R93, R170, !PT ;  /* 0x000000aa5d5d7209 */ /* 0x002fc60007800000 */
[--C-:B------:R-:W-:Y:S01]  /*2390*/  FFMA R112, R112, c[0x0][0x188], -R92.reuse ;  /* 0x0000620070707a23 */ /* 0x100fe2000000085c */
[----:B--2---:R-:W-:Y:S01]  /*23a0*/  FMNMX R94, R94, R167, !PT ;  /* 0x000000a75e5e7209 */ /* 0x004fe20007800000 */
[----:B------:R-:W-:Y:S01]  /*23b0*/  FFMA R113, R113, c[0x0][0x188], -R92 ;  /* 0x0000620071717a23 */ /* 0x000fe2000000085c */
[----:B---3--:R-:W-:Y:S01]  /*23c0*/  FMNMX R95, R95, R166, !PT ;  /* 0x000000a65f5f7209 */ /* 0x008fe20007800000 */
[--C-:B------:R-:W-:Y:S02]  /*23d0*/  FFMA R114, R114, c[0x0][0x188], -R93.reuse ;  /* 0x0000620072727a23 */ /* 0x100fe4000000085d */
[----:B------:R-:W-:Y:S02]  /*23e0*/  FFMA R115, R115, c[0x0][0x188], -R93 ;  /* 0x0000620073737a23 */ /* 0x000fe4000000085d */
[--C-:B------:R-:W-:Y:S02]  /*23f0*/  FFMA R72, R72, c[0x0][0x188], -R94.reuse ;  /* 0x0000620048487a23 */ /* 0x100fe4000000085e */
[----:B------:R-:W-:-:S02]  /*2400*/  FFMA R73, R73, c[0x0][0x188], -R94 ;  /* 0x0000620049497a23 */ /* 0x000fc4000000085e */
[--C-:B------:R-:W-:Y:S02]  /*2410*/  FFMA R74, R74, c[0x0][0x188], -R95.reuse ;  /* 0x000062004a4a7a23 */ /* 0x100fe4000000085f */
[----:B------:R-:W-:Y:S02]  /*2420*/  FFMA R75, R75, c[0x0][0x188], -R95 ;  /* 0x000062004b4b7a23 */ /* 0x000fe4000000085f */
[----:B------:R-:W-:Y:S02]  /*2430*/  FMUL R60, R112, 1.4426950216293334961 ;  /* 0x3fb8aa3b703c7820 */ /* 0x000fe40000400000 */
[----:B------:R-:W-:Y:S02]  /*2440*/  FMUL R61, R113, 1.4426950216293334961 ;  /* 0x3fb8aa3b713d7820 */ /* 0x000fe40000400000 */
[----:B------:R-:W-:Y:S02]  /*2450*/  FFMA R108, R108, c[0x0][0x188], -R92 ;  /* 0x000062006c6c7a23 */ /* 0x000fe4000000085c */
[----:B------:R-:W-:-:S02]  /*2460*/  FMUL R64, R114, 1.4426950216293334961 ;  /* 0x3fb8aa3b72407820 */ /* 0x000fc40000400000 */
[----:B------:R-:W-:Y:S02]  /*2470*/  FMUL R65, R115, 1.4426950216293334961 ;  /* 0x3fb8aa3b73417820 */ /* 0x000fe40000400000 */
[----:B------:R-:W-:Y:S02]  /*2480*/  FFMA R110, R110, c[0x0][0x188], -R93 ;  /* 0x000062006e6e7a23 */ /* 0x000fe4000000085d */
[----:B------:R-:W-:Y:S02]  /*2490*/  FMUL R72, R72, 1.4426950216293334961 ;  /* 0x3fb8aa3b48487820 */ /* 0x000fe40000400000 */
[----:B------:R-:W-:Y:S02]  /*24a0*/  FMUL R73, R73, 1.4426950216293334961 ;  /* 0x3fb8aa3b49497820 */ /* 0x000fe40000400000 */
[----:B------:R-:W-:Y:S02]  /*24b0*/  FFMA R84, R84, c[0x0][0x188], -R94 ;  /* 0x0000620054547a23 */ /* 0x000fe4000000085e */
[----:B------:R-:W-:-:S02]  /*24c0*/  FMUL R74, R74, 1.4426950216293334961 ;  /* 0x3fb8aa3b4a4a7820 */ /* 0x000fc40000400000 */
[----:B------:R-:W-:Y:S02]  /*24d0*/  FMUL R75, R75, 1.4426950216293334961 ;  /* 0x3fb8aa3b4b4b7820 */ /* 0x000fe40000400000 */
[----:B------:R-:W-:Y:S02]  /*24e0*/  FFMA R86, R86, c[0x0][0x188], -R95 ;  /* 0x0000620056567a23 */ /* 0x000fe4000000085f */
[----:B------:R-:W-:Y:S01]  /*24f0*/  FMUL R62, R108, 1.4426950216293334961 ;  /* 0x3fb8aa3b6c3e7820 */ /* 0x000fe20000400000 */
[----:B------:R-:W-:Y:S01]  /*2500*/  MUFU.EX2 R60, R60 ;  /* 0x0000003c003c7308 */ /* 0x000fe20000000800 */
[----:B------:R-:W-:Y:S02]  /*2510*/  FFMA R109, R109, c[0x0][0x188], -R92 ;  /* 0x000062006d6d7a23 */ /* 0x000fe4000000085c */
[----:B------:R-:W-:Y:S02]  /*2520*/  FFMA R111, R111, c[0x0][0x188], -R93 ;  /* 0x000062006f6f7a23 */ /* 0x000fe4000000085d */
[----:B------:R-:W-:-:S02]  /*2530*/  FMUL R66, R110, 1.4426950216293334961 ;  /* 0x3fb8aa3b6e427820 */ /* 0x000fc40000400000 */
[----:B------:R-:W-:Y:S01]  /*2540*/  FMUL R84, R84, 1.4426950216293334961 ;  /* 0x3fb8aa3b54547820 */ /* 0x000fe20000400000 */
[----:B------:R-:W0:Y:S01]  /*2550*/  MUFU.EX2 R61, R61 ;  /* 0x0000003d003d7308 */ /* 0x000e220000000800 */
[----:B------:R-:W-:Y:S02]  /*2560*/  FFMA R85, R85, c[0x0][0x188], -R94 ;  /* 0x0000620055557a23 */ /* 0x000fe4000000085e */
[----:B------:R-:W-:Y:S02]  /*2570*/  FMUL R86, R86, 1.4426950216293334961 ;  /* 0x3fb8aa3b56567820 */ /* 0x000fe40000400000 */
[----:B------:R-:W-:-:S03]  /*2580*/  FFMA R87, R87, c[0x0][0x188], -R95 ;  /* 0x0000620057577a23 */ /* 0x000fc6000000085f */
[----:B------:R-:W-:Y:S01]  /*2590*/  MUFU.EX2 R64, R64 ;  /* 0x0000004000407308 */ /* 0x000fe20000000800 */
[----:B------:R-:W-:Y:S02]  /*25a0*/  FMUL R63, R109, 1.4426950216293334961 ;  /* 0x3fb8aa3b6d3f7820 */ /* 0x000fe40000400000 */
[----:B------:R-:W-:-:S05]  /*25b0*/  FMUL R67, R111, 1.4426950216293334961 ;  /* 0x3fb8aa3b6f437820 */ /* 0x000fca0000400000 */
[----:B------:R-:W1:Y:S01]  /*25c0*/  MUFU.EX2 R65, R65 ;  /* 0x0000004100417308 */ /* 0x000e620000000800 */
[----:B------:R-:W-:Y:S02]  /*25d0*/  FMUL R85, R85, 1.4426950216293334961 ;  /* 0x3fb8aa3b55557820 */ /* 0x000fe40000400000 */
[----:B------:R-:W-:-:S05]  /*25e0*/  FMUL R87, R87, 1.4426950216293334961 ;  /* 0x3fb8aa3b57577820 */ /* 0x000fca0000400000 */
[----:B------:R-:W-:Y:S08]  /*25f0*/  MUFU.EX2 R102, R72 ;  /* 0x0000004800667308 */ /* 0x000ff00000000800 */
[----:B------:R0:W2:Y:S08]  /*2600*/  MUFU.EX2 R103, R73 ;  /* 0x0000004900677308 */ /* 0x0000b00000000800 */
[----:B------:R-:W-:Y:S08]  /*2610*/  MUFU.EX2 R112, R74 ;  /* 0x0000004a00707308 */ /* 0x000ff00000000800 */
[----:B------:R-:W3:Y:S08]  /*2620*/  MUFU.EX2 R235, R75 ;  /* 0x0000004b00eb7308 */ /* 0x000ef00000000800 */
[----:B------:R-:W4:Y:S08]  /*2630*/  MUFU.EX2 R62, R62 ;  /* 0x0000003e003e7308 */ /* 0x000f300000000800 */
[----:B------:R-:W5:Y:S08]  /*2640*/  MUFU.EX2 R66, R66 ;  /* 0x0000004200427308 */ /* 0x000f700000000800 */
[----:B------:R-:W1:Y:S08]  /*2650*/  MUFU.EX2 R104, R84 ;  /* 0x0000005400687308 */ /* 0x000e700000000800 */
[----:B------:R-:W1:Y:S01]  /*2660*/  MUFU.EX2 R237, R86 ;  /* 0x0000005600ed7308 */ /* 0x000e620000000800 */
[----:B0-----:R-:W-:-:S07]  /*2670*/  FADD R73, R60, R61 ;  /* 0x0000003d3c497221 */ /* 0x001fce0000000000 */
[----:B------:R-:W0:Y:S08]  /*2680*/  MUFU.EX2 R63, R63 ;  /* 0x0000003f003f7308 */ /* 0x000e300000000800 */
[----:B------:R-:W0:Y:S08]  /*2690*/  MUFU.EX2 R67, R67 ;  /* 0x0000004300437308 */ /* 0x000e300000000800 */
[----:B------:R-:W0:Y:S08]  /*26a0*/  MUFU.EX2 R231, R85 ;  /* 0x0000005500e77308 */ /* 0x000e300000000800 */
[----:B------:R-:W0:Y:S01]  /*26b0*/  MUFU.EX2 R114, R87 ;  /* 0x0000005700727308 */ /* 0x000e220000000800 */
[----:B-1----:R-:W-:-:S02]  /*26c0*/  FADD R81, R64, R65 ;  /* 0x0000004140517221 */ /* 0x002fc40000000000 */
[----:B--2---:R-:W-:Y:S02]  /*26d0*/  FADD R83, R102, R103 ;  /* 0x0000006766537221 */ /* 0x004fe40000000000 */
[----:B---3--:R-:W-:Y:S02]  /*26e0*/  FADD R80, R112, R235 ;  /* 0x000000eb70507221 */ /* 0x008fe40000000000 */
[----:B----4-:R-:W-:Y:S02]  /*26f0*/  FADD R72, R62, R73 ;  /* 0x000000493e487221 */ /* 0x010fe40000000000 */
[----:B-----5:R-:W-:Y:S02]  /*2700*/  FADD R74, R66, R81 ;  /* 0x00000051424a7221 */ /* 0x020fe40000000000 */
[----:B------:R-:W-:Y:S02]  /*2710*/  FADD R82, R104, R83 ;  /* 0x0000005368527221 */ /* 0x000fe40000000000 */
[----:B------:R-:W-:-:S02]  /*2720*/  FADD R73, R237, R80 ;  /* 0x00000050ed497221 */ /* 0x000fc40000000000 */
[----:B0-----:R-:W-:Y:S02]  /*2730*/  FADD R72, R63, R72 ;  /* 0x000000483f487221 */ /* 0x001fe40000000000 */
[----:B------:R-:W-:Y:S02]  /*2740*/  FADD R74, R67, R74 ;  /* 0x0000004a434a7221 */ /* 0x000fe40000000000 */
[----:B------:R-:W-:Y:S02]  /*2750*/  FADD R82, R231, R82 ;  /* 0x00000052e7527221 */ /* 0x000fe40000000000 */
[----:B------:R-:W-:Y:S01]  /*2760*/  FADD R73, R114, R73 ;  /* 0x0000004972497221 */ /* 0x000fe20000000000 */
[----:B------:R-:W0:Y:S04]  /*2770*/  SHFL.BFLY PT, R75, R72, 0x2, 0x1f ;  /* 0x0c401f00484b7f89 */ /* 0x000e2800000e0000 */
[----:B------:R-:W1:Y:S04]  /*2780*/  SHFL.BFLY PT, R81, R74, 0x2, 0x1f ;  /* 0x0c401f004a517f89 */ /* 0x000e6800000e0000 */
[----:B------:R-:W2:Y:S04]  /*2790*/  SHFL.BFLY PT, R83, R82, 0x2, 0x1f ;  /* 0x0c401f0052537f89 */ /* 0x000ea800000e0000 */
[----:B------:R-:W3:Y:S01]  /*27a0*/  SHFL.BFLY PT, R80, R73, 0x2, 0x1f ;  /* 0x0c401f0049507f89 */ /* 0x000ee200000e0000 */
[----:B0-----:R-:W-:-:S02]  /*27b0*/  FADD R75, R72, R75 ;  /* 0x0000004b484b7221 */ /* 0x001fc40000000000 */
[----:B-1----:R-:W-:Y:S02]  /*27c0*/  FADD R81, R74, R81 ;  /* 0x000000514a517221 */ /* 0x002fe40000000000 */
[----:B--2---:R-:W-:Y:S02]  /*27d0*/  FADD R83, R82, R83 ;  /* 0x0000005352537221 */ /* 0x004fe40000000000 */
[----:B---3--:R-:W-:Y:S01]  /*27e0*/  FADD R85, R73, R80 ;  /* 0x0000005049557221 */ /* 0x008fe20000000000 */
[----:B------:R-:W0:Y:S04]  /*27f0*/  SHFL.BFLY PT, R84, R81, 0x1, 0x1f ;  /* 0x0c201f0051547f89 */ /* 0x000e2800000e0000 */
[----:B------:R-:W1:Y:S04]  /*2800*/  SHFL.BFLY PT, R80, R75, 0x1, 0x1f ;  /* 0x0c201f004b507f89 */ /* 0x000e6800000e0000 */
[----:B------:R-:W2:Y:S04]  /*2810*/  SHFL.BFLY PT, R86, R83, 0x1, 0x1f ;  /* 0x0c201f0053567f89 */ /* 0x000ea800000e0000 */
[----:B------:R-:W3:Y:S01]  /*2820*/  SHFL.BFLY PT, R72, R85, 0x1, 0x1f ;  /* 0x0c201f0055487f89 */ /* 0x000ee200000e0000 */
[----:B0-----:R-:W-:-:S03]  /*2830*/  FADD R84, R81, R84 ;  /* 0x0000005451547221 */ /* 0x001fc60000000000 */
[----:B------:R-:W-:Y:S01]  /*2840*/  BAR.SYNC.DEFER_BLOCKING 0x0 ;  /* 0x0000000000007b1d */ /* 0x000fe20000010000 */
[----:B-1----:R-:W-:Y:S02]  /*2850*/  FADD R80, R75, R80 ;  /* 0x000000504b507221 */ /* 0x002fe40000000000 */
[----:B--2---:R-:W-:Y:S02]  /*2860*/  FADD R86, R83, R86 ;  /* 0x0000005653567221 */ /* 0x004fe40000000000 */
[----:B---3--:R-:W-:Y:S01]  /*2870*/  FADD R82, R85, R72 ;  /* 0x0000004855527221 */ /* 0x008fe20000000000 */
[----:B------:R-:W-:Y:S04]  /*2880*/  @!P2 STS [R19], R80 ;  /* 0x000000501300a388 */ /* 0x000fe80000000800 */
[----:B------:R-:W-:Y:S04]  /*2890*/  @!P2 STS [R19+0x100], R84 ;  /* 0x000100541300a388 */ /* 0x000fe80000000800 */
[----:B------:R-:W-:Y:S04]  /*28a0*/  @!P2 STS [R19+0x200], R86 ;  /* 0x000200561300a388 */ /* 0x000fe80000000800 */
[----:B------:R-:W-:Y:S04]  /*28b0*/  @!P2 STS [R19+0x300], R82 ;  /* 0x000300521300a388 */ /* 0x000fe80000000800 */
[----:B------:R-:W-:Y:S06]  /*28c0*/  BAR.SYNC.DEFER_BLOCKING 0x0 ;  /* 0x0000000000007b1d */ /* 0x000fec0000010000 */
[----:B------:R-:W0:Y:S04]  /*28d0*/  LDS R72, [R12.X4] ;  /* 0x000000000c487984 */ /* 0x000e280000004800 */
[----:B0-----:R-:W0:Y:S02]  /*28e0*/  SHFL.BFLY PT, R73, R72, 0x4, 0x1f ;  /* 0x0c801f0048497f89 */ /* 0x001e2400000e0000 */
[----:B0-----:R-:W-:-:S05]  /*28f0*/  FADD R73, R72, R73 ;  /* 0x0000004948497221 */ /* 0x001fca0000000000 */
[----:B------:R-:W0:Y:S02]  /*2900*/  SHFL.BFLY PT, R74, R73, 0x2, 0x1f ;  /* 0x0c401f00494a7f89 */ /* 0x000e2400000e0000 */
[----:B0-----:R-:W-:-:S05]  /*2910*/  FADD R74, R73, R74 ;  /* 0x0000004a494a7221 */ /* 0x001fca0000000000 */
[----:B------:R-:W0:Y:S02]  /*2920*/  SHFL.BFLY PT, R75, R74, 0x1, 0x1f ;  /* 0x0c201f004a4b7f89 */ /* 0x000e2400000e0000 */
[----:B0-----:R-:W-:-:S05]  /*2930*/  FADD R97, R74, R75 ;  /* 0x0000004b4a617221 */ /* 0x001fca0000000000 */
[----:B------:R0:W-:Y:S01]  /*2940*/  @!P1 STS [R12.X4], R97 ;  /* 0x000000610c009388 */ /* 0x0001e20000004800 */
[----:B------:R-:W-:-:S03]  /*2950*/  IMAD.WIDE R90, R31, 0x2, R156 ;  /* 0x000000021f5a7825 */ /* 0x000fc600078e029c */
[----:B------:R-:W-:Y:S01]  /*2960*/  BAR.SYNC.DEFER_BLOCKING 0x0 ;  /* 0x0000000000007b1d */ /* 0x000fe20000010000 */
[----:B------:R-:W-:-:S04]  /*2970*/  IMAD.WIDE R88, R31, 0x2, R154 ;  /* 0x000000021f587825 */ /* 0x000fc800078e029a */
[----:B------:R-:W-:-:S04]  /*2980*/  IMAD.WIDE R86, R31, 0x2, R152 ;  /* 0x000000021f567825 */ /* 0x000fc800078e0298 */
[----:B------:R-:W-:-:S04]  /*2990*/  IMAD.WIDE R74, R31, 0x2, R144 ;  /* 0x000000021f4a7825 */ /* 0x000fc800078e0290 */
[----:B------:R-:W-:-:S04]  /*29a0*/  IMAD.WIDE R72, R31, 0x2, R142 ;  /* 0x000000021f487825 */ /* 0x000fc800078e028e */
[----:B------:R-:W-:-:S04]  /*29b0*/  IMAD.WIDE R84, R31, 0x2, R150 ;  /* 0x000000021f547825 */ /* 0x000fc800078e0296 */
[C---:B------:R-:W-:Y:S01]  /*29c0*/  IMAD.WIDE R82, R31.reuse, 0x2, R148 ;  /* 0x000000021f527825 */ /* 0x040fe200078e0294 */
[----:B------:R1:W2:Y:S03]  /*29d0*/  LDG.E.U16 R105, [R90.64] ;  /* 0x000000045a697981 */ /* 0x0002a6000c1e1500 */
[C---:B------:R-:W-:Y:S01]  /*29e0*/  IMAD.WIDE R80, R31.reuse, 0x2, R146 ;  /* 0x000000021f507825 */ /* 0x040fe200078e0292 */
[----:B------:R3:W4:Y:S04]  /*29f0*/  LDG.E.U16 R107, [R88.64] ;  /* 0x00000004586b7981 */ /* 0x000728000c1e1500 */
[----:B------:R5:W4:Y:S01]  /*2a00*/  LDG.E.U16 R106, [R86.64] ;  /* 0x00000004566a7981 */ /* 0x000b22000c1e1500 */
[----:B-1----:R-:W-:-:S03]  /*2a10*/  IMAD.WIDE R90, R31, 0x2, R136 ;  /* 0x000000021f5a7825 */ /* 0x002fc600078e0288 */
[----:B------:R1:W4:Y:S01]  /*2a20*/  LDG.E.U16 R108, [R74.64] ;  /* 0x000000044a6c7981 */ /* 0x000322000c1e1500 */
[----:B---3--:R-:W-:-:S03]  /*2a30*/  IMAD.WIDE R88, R31, 0x2, R132 ;  /* 0x000000021f587825 */ /* 0x008fc600078e0284 */
[----:B------:R3:W4:Y:S01]  /*2a40*/  LDG.E.U16 R115, [R72.64] ;  /* 0x0000000448737981 */ /* 0x000722000c1e1500 */
[----:B-----5:R-:W-:-:S03]  /*2a50*/  IMAD.WIDE R86, R31, 0x2, R134 ;  /* 0x000000021f567825 */ /* 0x020fc600078e0286 */
[----:B------:R5:W4:Y:S01]  /*2a60*/  LDG.E.U16 R109, [R84.64] ;  /* 0x00000004546d7981 */ /* 0x000b22000c1e1500 */
[----:B------:R-:W-:-:S03]  /*2a70*/  IMAD.WIDE R98, R31, 0x2, R140 ;  /* 0x000000021f627825 */ /* 0x000fc600078e028c */
[----:B------:R1:W4:Y:S01]  /*2a80*/  LDG.E.U16 R111, [R82.64] ;  /* 0x00000004526f7981 */ /* 0x000322000c1e1500 */
[----:B0-----:R-:W-:-:S03]  /*2a90*/  IMAD.WIDE R96, R31, 0x2, R138 ;  /* 0x000000021f607825 */ /* 0x001fc600078e028a */
[----:B------:R0:W4:Y:S01]  /*2aa0*/  LDG.E.U16 R113, [R80.64] ;  /* 0x0000000450717981 */ /* 0x000122000c1e1500 */
[----:B---3--:R-:W-:-:S03]  /*2ab0*/  IMAD.WIDE R72, R31, 0x2, R130 ;  /* 0x000000021f487825 */ /* 0x008fc600078e0282 */
[----:B------:R3:W4:Y:S01]  /*2ac0*/  LDG.E.U16 R110, [R90.64] ;  /* 0x000000045a6e7981 */ /* 0x000722000c1e1500 */
[----:B-1----:R-:W-:-:S03]  /*2ad0*/  IMAD.WIDE R74, R31, 0x2, R128 ;  /* 0x000000021f4a7825 */ /* 0x002fc600078e0280 */
[----:B------:R1:W4:Y:S01]  /*2ae0*/  LDG.E.U16 R233, [R86.64] ;  /* 0x0000000456e97981 */ /* 0x000322000c1e1500 */
[----:B0-----:R-:W-:-:S03]  /*2af0*/  IMAD.WIDE R80, R31, 0x2, R38 ;  /* 0x000000021f507825 */ /* 0x001fc600078e0226 */
[----:B------:R0:W4:Y:S01]  /*2b00*/  LDG.E.U16 R239, [R88.64] ;  /* 0x0000000458ef7981 */ /* 0x000122000c1e1500 */
[----:B------:R-:W-:-:S03]  /*2b10*/  IMAD.WIDE R82, R31, 0x2, R40 ;  /* 0x000000021f527825 */ /* 0x000fc600078e0228 */
[----:B------:R0:W4:Y:S01]  /*2b20*/  LDG.E.U16 R227, [R98.64] ;  /* 0x0000000462e37981 */ /* 0x000122000c1e1500 */
[----:B-----5:R-:W-:-:S03]  /*2b30*/  IMAD.WIDE R84, R31, 0x2, R42 ;  /* 0x000000021f547825 */ /* 0x020fc600078e022a */
[----:B------:R5:W4:Y:S01]  /*2b40*/  LDG.E.U16 R229, [R96.64] ;  /* 0x0000000460e57981 */ /* 0x000b22000c1e1500 */
[----:B-1----:R-:W-:-:S03]  /*2b50*/  IMAD.WIDE R86, R31, 0x2, R44 ;  /* 0x000000021f567825 */ /* 0x002fc600078e022c */
[----:B------:R1:W4:Y:S01]  /*2b60*/  LDG.E.U16 R241, [R72.64] ;  /* 0x0000000448f17981 */ /* 0x000322000c1e1500 */
[----:B0-----:R-:W-:-:S03]  /*2b70*/  IMAD.WIDE R88, R31, 0x2, R48 ;  /* 0x000000021f587825 */ /* 0x001fc600078e0230 */
[----:B------:R0:W4:Y:S01]  /*2b80*/  LDG.E.U16 R226, [R74.64] ;  /* 0x000000044ae27981 */ /* 0x000122000c1e1500 */
[----:B---3--:R-:W-:-:S03]  /*2b90*/  IMAD.WIDE R90, R31, 0x2, R50 ;  /* 0x000000021f5a7825 */ /* 0x008fc600078e0232 */
        /* <DEDUP_REMOVED lines=22> */
[----:B------:R0:W4:Y:S04]  /*2d00*/  LDG.E.U16 R82, [R82.64] ;  /* 0x0000000452527981 */ /* 0x000128000c1e1500 */
[----:B------:R0:W4:Y:S04]  /*2d10*/  LDG.E.U16 R84, [R84.64] ;  /* 0x0000000454547981 */ /* 0x000128000c1e1500 */
[----:B------:R-:W4:Y:S04]  /*2d20*/  LDG.E.U16 R87, [R86.64] ;  /* 0x0000000456577981 */ /* 0x000f28000c1e1500 */
[----:B------:R-:W4:Y:S04]  /*2d30*/  LDG.E.U16 R89, [R88.64] ;  /* 0x0000000458597981 */ /* 0x000f28000c1e1500 */
[----:B------:R-:W4:Y:S04]  /*2d40*/  LDG.E.U16 R91, [R90.64] ;  /* 0x000000045a5b7981 */ /* 0x000f28000c1e1500 */
[----:B------:R0:W4:Y:S04]  /*2d50*/  LDG.E.U16 R101, [R100.64] ;  /* 0x0000000464657981 */ /* 0x000128000c1e1500 */
[----:B------:R-:W-:Y:S04]  /*2d60*/  LDS R96, [R4.X8] ;  /* 0x0000000004607984 */ /* 0x000fe80000008800 */
[----:B-----5:R-:W-:Y:S04]  /*2d70*/  LDS R98, [R4.X8+0x100] ;  /* 0x0001000004627984 */ /* 0x020fe80000008800 */
[----:B0-----:R-:W-:Y:S04]  /*2d80*/  LDS R100, [R4.X8+0x200] ;  /* 0x0002000004647984 */ /* 0x001fe80000008800 */
[----:B------:R-:W-:Y:S04]  /*2d90*/  LDS R97, [R4.X8+0x300] ;  /* 0x0003000004617984 */ /* 0x000fe80000008800 */
[----:B------:R-:W-:Y:S01]  /*2da0*/  BAR.SYNC.DEFER_BLOCKING 0x0 ;  /* 0x0000000000007b1d */ /* 0x000fe20000010000 */
[----:B---3--:R-:W-:-:S02]  /*2db0*/  F2FP.PACK_AB R81, R61, R60 ;  /* 0x0000003c3d51723e */ /* 0x008fc400000000ff */
[----:B------:R-:W-:Y:S02]  /*2dc0*/  F2FP.PACK_AB R74, R63, R62 ;  /* 0x0000003e3f4a723e */ /* 0x000fe400000000ff */
[----:B------:R-:W-:Y:S02]  /*2dd0*/  F2FP.PACK_AB R83, R65, R64 ;  /* 0x000000404153723e */ /* 0x000fe400000000ff */
[----:B------:R-:W-:Y:S02]  /*2de0*/  F2FP.PACK_AB R85, R67, R66 ;  /* 0x000000424355723e */ /* 0x000fe400000000ff */
[----:B------:R-:W-:Y:S02]  /*2df0*/  F2FP.PACK_AB R103, R103, R102 ;  /* 0x000000666767723e */ /* 0x000fe400000000ff */
[----:B------:R-:W-:Y:S02]  /*2e00*/  F2FP.PACK_AB R231, R231, R104 ;  /* 0x00000068e7e7723e */ /* 0x000fe400000000ff */
[----:B------:R-:W-:-:S02]  /*2e10*/  F2FP.PACK_AB R235, R235, R112 ;  /* 0x00000070ebeb723e */ /* 0x000fc400000000ff */
[----:B------:R-:W-:Y:S01]  /*2e20*/  F2FP.PACK_AB R237, R114, R237 ;  /* 0x000000ed72ed723e */ /* 0x000fe200000000ff */
[----:B-1----:R-:W-:Y:S01]  /*2e30*/  FADD R72, -R92, R171 ;  /* 0x000000ab5c487221 */ /* 0x002fe20000000100 */
[----:B--2---:R-:W-:Y:S04]  /*2e40*/  STS.U16 [R20], R105 ;  /* 0x0000006914007388 */ /* 0x004fe80000000400 */
[----:B----4-:R-:W-:Y:S04]  /*2e50*/  STS.U16 [R20+0x800], R111 ;  /* 0x0008006f14007388 */ /* 0x010fe80000000400 */
[----:B------:R-:W-:Y:S04]  /*2e60*/  STS.U16 [R20+0x1800], R239 ;  /* 0x001800ef14007388 */ /* 0x000fe80000000400 */
[----:B------:R-:W-:Y:S04]  /*2e70*/  STS.U16 [R20+0x1000], R227 ;  /* 0x001000e314007388 */ /* 0x000fe80000000400 */
[----:B------:R-:W-:Y:S04]  /*2e80*/  STS.U16 [R20+0x2000], R245 ;  /* 0x002000f514007388 */ /* 0x000fe80000000400 */
[----:B------:R-:W-:Y:S04]  /*2e90*/  STS.U16 [R20+0x2800], R249 ;  /* 0x002800f914007388 */ /* 0x000fe80000000400 */
[----:B------:R-:W-:Y:S04]  /*2ea0*/  STS.U16 [R20+0x3000], R230 ;  /* 0x003000e614007388 */ /* 0x000fe80000000400 */
[----:B------:R0:W-:Y:S04]  /*2eb0*/  STS.U16 [R20+0x3800], R99 ;  /* 0x0038006314007388 */ /* 0x0001e80000000400 */
        /* <DEDUP_REMOVED lines=23> */
[----:B------:R1:W-:Y:S04]  /*3030*/  STS.U16 [R34+0x3e00], R101 ;  /* 0x003e006522007388 */ /* 0x0003e80000000400 */
[----:B------:R-:W-:Y:S04]  /*3040*/  STS [R18+0x4000], R81 ;  /* 0x0040005112007388 */ /* 0x000fe80000000800 */
[----:B------:R-:W-:Y:S04]  /*3050*/  STS [R18+0x4800], R83 ;  /* 0x0048005312007388 */ /* 0x000fe80000000800 */
[----:B------:R-:W-:Y:S04]  /*3060*/  STS [R18+0x4080], R74 ;  /* 0x0040804a12007388 */ /* 0x000fe80000000800 */
[----:B------:R-:W-:Y:S04]  /*3070*/  STS [R18+0x4880], R85 ;  /* 0x0048805512007388 */ /* 0x000fe80000000800 */
[----:B------:R2:W-:Y:S04]  /*3080*/  STS [R18+0x5000], R103 ;  /* 0x0050006712007388 */ /* 0x0005e80000000800 */
[----:B------:R-:W-:Y:S04]  /*3090*/  STS [R18+0x5800], R235 ;  /* 0x005800eb12007388 */ /* 0x000fe80000000800 */
[----:B------:R-:W-:Y:S04]  /*30a0*/  STS [R18+0x5080], R231 ;  /* 0x005080e712007388 */ /* 0x000fe80000000800 */
[----:B------:R-:W-:Y:S04]  /*30b0*/  STS [R18+0x5880], R237 ;  /* 0x005880ed12007388 */ /* 0x000fe80000000800 */
[----:B------:R-:W-:Y:S01]  /*30c0*/  BAR.SYNC.DEFER_BLOCKING 0x0 ;  /* 0x0000000000007b1d */ /* 0x000fe20000010000 */
[----:B0-----:R-:W-:-:S02]  /*30d0*/  FMUL R99, R72, 1.4426950216293334961 ;  /* 0x3fb8aa3b48637820 */ /* 0x001fc40000400000 */
[----:B------:R-:W-:-:S04]  /*30e0*/  FADD R72, -R93, R170 ;  /* 0x000000aa5d487221 */ /* 0x000fc80000000100 */
[----:B-1----:R-:W-:Y:S02]  /*30f0*/  FMUL R101, R72, 1.4426950216293334961 ;  /* 0x3fb8aa3b48657820 */ /* 0x002fe40000400000 */
[----:B------:R-:W-:Y:S01]  /*3100*/  FADD R72, -R94, R167 ;  /* 0x000000a75e487221 */ /* 0x000fe20000000100 */
[----:B------:R-:W0:Y:S03]  /*3110*/  MUFU.EX2 R99, R99 ;  /* 0x0000006300637308 */ /* 0x000e260000000800 */
[----:B------:R-:W-:Y:S02]  /*3120*/  FMUL R102, R72, 1.4426950216293334961 ;  /* 0x3fb8aa3b48667820 */ /* 0x000fe40000400000 */
[----:B------:R-:W-:Y:S01]  /*3130*/  FADD R72, -R95, R166 ;  /* 0x000000a65f487221 */ /* 0x000fe20000000100 */
[----:B------:R-:W-:Y:S04]  /*3140*/  LDSM.16.M88.4 R64, [R23+0x4000] ;  /* 0x004000001740783b */ /* 0x000fe80000000200 */
[----:B------:R-:W1:Y:S04]  /*3150*/  LDSM.16.M88.4 R60, [R22] ;  /* 0x00000000163c783b */ /* 0x000e680000000200 */
[----:B------:R-:W3:Y:S01]  /*3160*/  LDSM.16.M88.4 R88, [R23+0x5000] ;  /* 0x005000001758783b */ /* 0x000ee20000000200 */
[----:B------:R-:W4:Y:S01]  /*3170*/  MUFU.EX2 R101, R101 ;  /* 0x0000006500657308 */ /* 0x000f220000000800 */
[----:B--2---:R-:W-:-:S02]  /*3180*/  FMUL R103, R72, 1.4426950216293334961 ;  /* 0x3fb8aa3b48677820 */ /* 0x004fc40000400000 */
[C---:B0-----:R-:W-:Y:S01]  /*3190*/  FMUL R80, R99.reuse, R76 ;  /* 0x0000004c63507220 */ /* 0x041fe20000400000 */
[----:B------:R-:W0:Y:S04]  /*31a0*/  LDSM.16.M88.4 R72, [R10+0x4000] ;  /* 0x004000000a48783b */ /* 0x000e280000000200 */
[----:B------:R-:W2:Y:S01]  /*31b0*/  MUFU.EX2 R102, R102 ;  /* 0x0000006600667308 */ /* 0x000ea20000000800 */
[----:B------:R-:W-:Y:S01]  /*31c0*/  FMUL R81, R99, R77 ;  /* 0x0000004d63517220 */ /* 0x000fe20000400000 */
[----:B------:R-:W-:Y:S06]  /*31d0*/  LDSM.16.M88.4 R84, [R26+0x5000] ;  /* 0x005000001a54783b */ /* 0x000fec0000000200 */
[----:B------:R-:W5:Y:S01]  /*31e0*/  MUFU.EX2 R103, R103 ;  /* 0x0000006700677308 */ /* 0x000f620000000800 */
[----:B----4-:R-:W-:-:S02]  /*31f0*/  FMUL R82, R101, R78 ;  /* 0x0000004e65527220 */ /* 0x010fc40000400000 */
[----:B------:R-:W-:Y:S02]  /*3200*/  FMUL R83, R101, R79 ;  /* 0x0000004f65537220 */ /* 0x000fe40000400000 */
[----:B------:R-:W4:Y:S01]  /*3210*/  LDSM.16.M88.4 R76, [R10+0x5000] ;  /* 0x005000000a4c783b */ /* 0x000f220000000200 */
[C---:B--2---:R-:W-:Y:S02]  /*3220*/  FMUL R68, R102.reuse, R68 ;  /* 0x0000004466447220 */ /* 0x044fe40000400000 */
[----:B------:R-:W-:Y:S02]  /*3230*/  FMUL R69, R102, R69 ;  /* 0x0000004566457220 */ /* 0x000fe40000400000 */
[C---:B-----5:R-:W-:Y:S02]  /*3240*/  FMUL R70, R103.reuse, R70 ;  /* 0x0000004667467220 */ /* 0x060fe40000400000 */
[----:B------:R-:W-:Y:S01]  /*3250*/  FMUL R71, R103, R71 ;  /* 0x0000004767477220 */ /* 0x000fe20000400000 */
[-C--:B-1----:R-:W-:Y:S01]  /*3260*/  HMMA.16816.F32 R64, R64, R60.reuse, R80 ;  /* 0x0000003c4040723c */ /* 0x082fe20000001850 */
[----:B------:R-:W-:Y:S07]  /*3270*/  LDSM.16.M88.4 R80, [R30] ;  /* 0x000000001e50783b */ /* 0x000fee0000000200 */
[----:B---3--:R-:W-:Y:S01]  /*3280*/  HMMA.16816.F32 R88, R88, R60, R68 ;  /* 0x0000003c5858723c */ /* 0x008fe20000001844 */
[----:B------:R-:W1:-:S15]  /*3290*/  LDSM.16.M88.4 R68, [R26+0x4000] ;  /* 0x004000001a44783b */ /* 0x000e5e0000000200 */
[-C--:B0-----:R-:W-:Y:S01]  /*32a0*/  HMMA.16816.F32 R64, R72, R62.reuse, R64 ;  /* 0x0000003e4840723c */ /* 0x081fe20000001840 */
[----:B------:R-:W0:Y:S07]  /*32b0*/  LDSM.16.M88.4 R72, [R28+0x4000] ;  /* 0x004000001c48783b */ /* 0x000e2e0000000200 */
[----:B----4-:R-:W-:Y:S01]  /*32c0*/  HMMA.16816.F32 R88, R76, R62, R88 ;  /* 0x0000003e4c58723c */ /* 0x010fe20000001858 */
[----:B------:R-:W2:Y:S04]  /*32d0*/  LDSM.16.M88.4 R60, [R28+0x5000] ;  /* 0x005000001c3c783b */ /* 0x000ea80000000200 */
[----:B------:R-:W-:Y:S11]  /*32e0*/  LDSM.16.M88.4 R76, [R22+0x80] ;  /* 0x00008000164c783b */ /* 0x000ff60000000200 */
[-C--:B-1----:R-:W-:Y:S01]  /*32f0*/  HMMA.16816.F32 R64, R68, R80.reuse, R64 ;  /* 0x000000504440723c */ /* 0x082fe20000001840 */
[----:B------:R-:W1:Y:S07]  /*3300*/  LDSM.16.M88.4 R68, [R23+0x4080] ;  /* 0x004080001744783b */ /* 0x000e6e0000000200 */
[----:B------:R-:W-:Y:S01]  /*3310*/  HMMA.16816.F32 R88, R84, R80, R88 ;  /* 0x000000505458723c */ /* 0x000fe20000001858 */
[----:B------:R-:W3:-:S15]  /*3320*/  LDSM.16.M88.4 R84, [R23+0x5080] ;  /* 0x005080001754783b */ /* 0x000ede0000000200 */
[-C--:B0-----:R-:W-:Y:S01]  /*3330*/  HMMA.16816.F32 R64, R72, R82.reuse, R64 ;  /* 0x000000524840723c */ /* 0x081fe20000001840 */
[----:B------:R-:W0:Y:S07]  /*3340*/  LDSM.16.M88.4 R72, [R10+0x4080] ;  /* 0x004080000a48783b */ /* 0x000e2e0000000200 */
[----:B--2---:R-:W-:Y:S01]  /*3350*/  HMMA.16816.F32 R88, R60, R82, R88 ;  /* 0x000000523c58723c */ /* 0x004fe20000001858 */
[----:B------:R-:W2:Y:S04]  /*3360*/  LDSM.16.M88.4 R60, [R10+0x5080] ;  /* 0x005080000a3c783b */ /* 0x000ea80000000200 */
[----:B------:R-:W-:Y:S11]  /*3370*/  LDSM.16.M88.4 R80, [R26+0x4080] ;  /* 0x004080001a50783b */ /* 0x000ff60000000200 */
[-C--:B-1----:R-:W-:Y:S01]  /*3380*/  HMMA.16816.F32 R64, R68, R76.reuse, R64 ;  /* 0x0000004c4440723c */ /* 0x082fe20000001840 */
[----:B------:R-:W1:Y:S07]  /*3390*/  LDSM.16.M88.4 R68, [R30+0x80] ;  /* 0x000080001e44783b */ /* 0x000e6e0000000200 */
[----:B---3--:R-:W-:Y:S01]  /*33a0*/  HMMA.16816.F32 R84, R84, R76, R88 ;  /* 0x0000004c5454723c */ /* 0x008fe20000001858 */
[----:B------:R-:W3:-:S15]  /*33b0*/  LDSM.16.M88.4 R88, [R26+0x5080] ;  /* 0x005080001a58783b */ /* 0x000ede0000000200 */
[-C--:B0-----:R-:W-:Y:S08]  /*33c0*/  HMMA.16816.F32 R64, R72, R78.reuse, R64 ;  /* 0x0000004e4840723c */ /* 0x081ff00000001840 */
[----:B--2---:R-:W-:Y:S01]  /*33d0*/  HMMA.16816.F32 R84, R60, R78, R84 ;  /* 0x0000004e3c54723c */ /* 0x004fe20000001854 */
[----:B------:R-:W0:Y:S04]  /*33e0*/  LDSM.16.M88.4 R76, [R28+0x4080] ;  /* 0x004080001c4c783b */ /* 0x000e280000000200 */
[----:B------:R-:W2:Y:S11]  /*33f0*/  LDSM.16.M88.4 R60, [R28+0x5080] ;  /* 0x005080001c3c783b */ /* 0x000eb60000000200 */
[-C--:B-1----:R-:W-:Y:S08]  /*3400*/  HMMA.16816.F32 R64, R80, R68.reuse, R64 ;  /* 0x000000445040723c */ /* 0x082ff00000001840 */
[----:B---3--:R-:W-:Y:S01]  /*3410*/  HMMA.16816.F32 R84, R88, R68, R84 ;  /* 0x000000445854723c */ /* 0x008fe20000001854 */
[----:B------:R-:W-:-:S04]  /*3420*/  IADD3 R13, R13, 0x80, RZ ;  /* 0x000000800d0d7810 */ /* 0x000fc80007ffe0ff */
[----:B------:R-:W-:Y:S01]  /*3430*/  ISETP.GE.AND P3, PT, R13, c[0x0][0x1d0], PT ;  /* 0x000074000d007a0c */ /* 0x000fe20003f66270 */
[----:B------:R-:W-:Y:S01]  /*3440*/  FFMA R15, R99, R15, R96 ;  /* 0x0000000f630f7223 */ /* 0x000fe20000000060 */
[----:B------:R-:W-:Y:S01]  /*3450*/  MOV R171, R92 ;  /* 0x0000005c00ab7202 */ /* 0x000fe20000000f00 */
[----:B------:R-:W-:Y:S01]  /*3460*/  FFMA R17, R101, R17, R98 ;  /* 0x0000001165117223 */ /* 0x000fe20000000062 */
[----:B------:R-:W-:Y:S01]  /*3470*/  MOV R167, R94 ;  /* 0x0000005e00a77202 */ /* 0x000fe20000000f00 */
[----:B------:R-:W-:-:S06]  /*3480*/  FFMA R37, R102, R37, R100 ;  /* 0x0000002566257223 */ /* 0x000fcc0000000064 */
[----:B0-----:R-:W-:Y:S01]  /*3490*/  HMMA.16816.F32 R76, R76, R70, R64 ;  /* 0x000000464c4c723c */ /* 0x001fe20000001840 */
[----:B------:R-:W-:Y:S02]  /*34a0*/  FFMA R36, R103, R36, R97 ;  /* 0x0000002467247223 */ /* 0x000fe40000000061 */
[----:B------:R-:W-:-:S05]  /*34b0*/  IMAD.MOV.U32 R170, RZ, RZ, R93 ;  /* 0x000000ffffaa7224 */ /* 0x000fca00078e005d */
[----:B--2---:R-:W-:Y:S01]  /*34c0*/  HMMA.16816.F32 R68, R60, R70, R84 ;  /* 0x000000463c44723c */ /* 0x004fe20000001854 */
[----:B------:R-:W-:-:S06]  /*34d0*/  IMAD.MOV.U32 R166, RZ, RZ, R95 ;  /* 0x000000ffffa67224 */ /* 0x000fcc00078e005f */
[----:B------:R-:W-:-:S04]  /*34e0*/  IMAD.MOV.U32 R60, RZ, RZ, 0x80 ;  /* 0x00000080ff3c7424 */ /* 0x000fc800078e00ff */
[C---:B------:R-:W-:Y:S02]  /*34f0*/  IMAD R31, R60.reuse, c[0x0][0x1b4], R31 ;  /* 0x00006d003c1f7a24 */ /* 0x040fe400078e021f */
[----:B------:R-:W-:Y:S01]  /*3500*/  IMAD R27, R60, c[0x0][0x1a4], R27 ;  /* 0x000069003c1b7a24 */ /* 0x000fe200078e021b */
[----:B------:R-:W-:Y:S01]  /*3510*/  @P3 CALL.REL.NOINC `(.L_x_0) ;  /* 0x0000001000003944 */ /* 0x000fe20003c00000 */
[----:B------:R-:W-:Y:S05]  /*3520*/  BRA `(.L_x_1) ;  /* 0xffffe27000007947 */ /* 0x000fea000383ffff */
.L_x_0:
[C---:B------:R-:W-:Y:S01]  /*3530*/  LEA R10, R11.reuse, R16, 0x3 ;  /* 0x000000100b0a7211 */ /* 0x040fe200078e18ff */
[----:B------:R-:W-:Y:S01]  /*3540*/  IMAD.MOV.U32 R25, RZ, RZ, R17 ;  /* 0x000000ffff197224 */ /* 0x000fe200078e0011 */
[-C--:B------:R-:W-:Y:S01]  /*3550*/  LEA R12, P1, R14, R3.reuse, 0x1 ;  /* 0x000000030e0c7211 */ /* 0x080fe200078208ff */
[----:B------:R-:W-:Y:S01]  /*3560*/  IMAD.MOV.U32 R42, RZ, RZ, R36 ;  /* 0x000000ffff2a7224 */ /* 0x000fe200078e0024 */
[----:B------:R-:W-:Y:S01]  /*3570*/  BAR.SYNC.DEFER_BLOCKING 0x0 ;  /* 0x0000000000007b1d */ /* 0x000fe20000010000 */
[----:B------:R-:W-:Y:S01]  /*3580*/  IMAD R24, R11, 0x8, R10 ;  /* 0x000000080b187824 */ /* 0x000fe200078e020a */
[----:B------:R-:W-:Y:S02]  /*3590*/  LEA R18, P2, R16, R3, 0x1 ;  /* 0x0000000310127211 */ /* 0x000fe400078408ff */
[----:B------:R-:W-:-:S02]  /*35a0*/  LEA.HI.X.SX32 R13, R14, R9, 0x1, P1 ;  /* 0x000000090e0d7211 */ /* 0x000fc400008f0eff */
[----:B------:R-:W-:Y:S02]  /*35b0*/  LEA R14, R11, R24, 0x3 ;  /* 0x000000180b0e7211 */ /* 0x000fe400078e18ff */
[----:B------:R-:W-:Y:S02]  /*35c0*/  LEA R20, P3, R10, R3, 0x1 ;  /* 0x000000030a147211 */ /* 0x000fe400078608ff */
[----:B------:R-:W-:Y:S02]  /*35d0*/  LEA.HI.X.SX32 R19, R16, R9, 0x1, P2 ;  /* 0x0000000910137211 */ /* 0x000fe400010f0eff */
[----:B------:R-:W-:Y:S02]  /*35e0*/  LEA R22, P1, R24, R3, 0x1 ;  /* 0x0000000318167211 */ /* 0x000fe400078208ff */
[----:B------:R-:W-:Y:S02]  /*35f0*/  FSETP.GT.AND P2, PT, |R25|, 8.50705917302346158658e+37, PT ;  /* 0x7e8000001900780b */ /* 0x000fe40003f44200 */
[----:B------:R-:W-:-:S02]  /*3600*/  LEA R26, R11, R14, 0x3 ;  /* 0x0000000e0b1a7211 */ /* 0x000fc400078e18ff */
[----:B------:R-:W-:Y:S02]  /*3610*/  LEA.HI.X.SX32 R21, R10, R9, 0x1, P3 ;  /* 0x000000090a157211 */ /* 0x000fe400018f0eff */
[----:B------:R-:W-:Y:S01]  /*3620*/  LEA R16, P3, R14, R3, 0x1 ;  /* 0x000000030e107211 */ /* 0x000fe200078608ff */
[C---:B------:R-:W-:Y:S01]  /*3630*/  IMAD R32, R11.reuse, 0x8, R26 ;  /* 0x000000080b207824 */ /* 0x040fe200078e021a */
[----:B------:R-:W-:Y:S02]  /*3640*/  LEA.HI.X.SX32 R23, R24, R9, 0x1, P1 ;  /* 0x0000000918177211 */ /* 0x000fe400008f0eff */
[----:B------:R-:W-:Y:S01]  /*3650*/  MOV R38, R15 ;  /* 0x0000000f00267202 */ /* 0x000fe20000000f00 */
[----:B------:R-:W-:Y:S01]  /*3660*/  IMAD R40, R11, 0x8, R32 ;  /* 0x000000080b287824 */ /* 0x000fe200078e0220 */
[----:B------:R-:W-:Y:S01]  /*3670*/  FSETP.GEU.AND P1, PT, |R25|, 1.175494350822287508e-38, PT ;  /* 0x008000001900780b */ /* 0x000fe20003f2e200 */
[----:B------:R-:W-:Y:S01]  /*3680*/  @P2 FMUL R79, R79, 0.25 ;  /* 0x3e8000004f4f2820 */ /* 0x000fe20000400000 */
[----:B------:R-:W-:Y:S01]  /*3690*/  LEA.HI.X.SX32 R17, R14, R9, 0x1, P3 ;  /* 0x000000090e117211 */ /* 0x000fe200018f0eff */
[C---:B------:R-:W-:Y:S01]  /*36a0*/  FMUL R14, R25.reuse, 8388608 ;  /* 0x4b000000190e7820 */ /* 0x040fe20000400000 */
[----:B------:R-:W-:Y:S01]  /*36b0*/  LEA R10, P4, R26, R3, 0x1 ;  /* 0x000000031a0a7211 */ /* 0x000fe200078808ff */
[----:B------:R-:W-:Y:S01]  /*36c0*/  FMUL R5, R38, 8388608 ;  /* 0x4b00000026057820 */ /* 0x000fe20000400000 */
[----:B------:R-:W-:Y:S01]  /*36d0*/  FSETP.GEU.AND P5, PT, R25, 1.175494350822287508e-38, PT ;  /* 0x008000001900780b */ /* 0x000fe20003fae000 */
[----:B------:R-:W-:Y:S01]  /*36e0*/  @P2 FMUL R78, R78, 0.25 ;  /* 0x3e8000004e4e2820 */ /* 0x000fe20000400000 */
[----:B------:R-:W-:-:S02]  /*36f0*/  FSETP.GEU.AND P3, PT, R38, 1.175494350822287508e-38, PT ;  /* 0x008000002600780b */ /* 0x000fc40003f6e000 */
[----:B------:R-:W-:Y:S02]  /*3700*/  LEA.HI.X.SX32 R11, R26, R9, 0x1, P4 ;  /* 0x000000091a0b7211 */ /* 0x000fe400020f0eff */
[----:B------:R-:W-:Y:S01]  /*3710*/  FSETP.GT.AND P4, PT, |R38|, 8.50705917302346158658e+37, PT ;  /* 0x7e8000002600780b */ /* 0x000fe20003f84200 */
[----:B------:R-:W-:Y:S01]  /*3720*/  @!P1 FMUL R79, R79, 16777216 ;  /* 0x4b8000004f4f9820 */ /* 0x000fe20000400000 */
[----:B------:R-:W-:Y:S01]  /*3730*/  FSEL R44, R14, R25, !P5 ;  /* 0x000000190e2c7208 */ /* 0x000fe20006800000 */
[----:B------:R-:W-:Y:S01]  /*3740*/  @P2 FMUL R25, R25, 0.25 ;  /* 0x3e80000019192820 */ /* 0x000fe20000400000 */
[----:B------:R-:W-:Y:S01]  /*3750*/  FSEL R43, R5, R38, !P3 ;  /* 0x00000026052b7208 */ /* 0x000fe20005800000 */
[----:B------:R-:W-:Y:S01]  /*3760*/  @!P1 FMUL R78, R78, 16777216 ;  /* 0x4b8000004e4e9820 */ /* 0x000fe20000400000 */
[----:B------:R-:W-:Y:S01]  /*3770*/  MOV R41, R37 ;  /* 0x0000002500297202 */ /* 0x000fe20000000f00 */
[----:B------:R-:W-:Y:S01]  /*3780*/  @!P1 FMUL R25, R25, 16777216 ;  /* 0x4b80000019199820 */ /* 0x000fe20000400000 */
[----:B------:R-:W-:-:S02]  /*3790*/  IADD3 R5, R43, -0x3f3504f3, RZ ;  /* 0xc0cafb0d2b057810 */ /* 0x000fc40007ffe0ff */
[C---:B------:R-:W-:Y:S01]  /*37a0*/  FSETP.GEU.AND P2, PT, R41.reuse, 1.175494350822287508e-38, PT ;  /* 0x008000002900780b */ /* 0x040fe20003f4e000 */
[----:B------:R-:W-:Y:S01]  /*37b0*/  FMUL R24, R41, 8388608 ;  /* 0x4b00000029187820 */ /* 0x000fe20000400000 */
[----:B------:R0:W-:Y:S01]  /*37c0*/  MUFU.RCP R37, R25 ;  /* 0x0000001900257308 */ /* 0x0001e20000001000 */
[----:B------:R-:W-:Y:S01]  /*37d0*/  LOP3.LUT R26, R5, 0xff800000, RZ, 0xc0, !PT ;  /* 0xff800000051a7812 */ /* 0x000fe200078ec0ff */
[----:B------:R-:W-:Y:S01]  /*37e0*/  @P4 FMUL R77, R77, 0.25 ;  /* 0x3e8000004d4d4820 */ /* 0x000fe20000400000 */
[----:B------:R-:W-:Y:S01]  /*37f0*/  IADD3 R15, R44, -0x3f3504f3, RZ ;  /* 0xc0cafb0d2c0f7810 */ /* 0x000fe20007ffe0ff */
[----:B------:R-:W-:Y:S01]  /*3800*/  @P4 FMUL R76, R76, 0.25 ;  /* 0x3e8000004c4c4820 */ /* 0x000fe20000400000 */
[----:B------:R-:W-:Y:S02]  /*3810*/  FSEL R5, RZ, -23, P3 ;  /* 0xc1b80000ff057808 */ /* 0x000fe40001800000 */
[----:B------:R-:W-:Y:S01]  /*3820*/  FSEL R27, RZ, -23, P5 ;  /* 0xc1b80000ff1b7808 */ /* 0x000fe20002800000 */
[----:B------:R-:W-:Y:S01]  /*3830*/  I2F R28, R26 ;  /* 0x0000001a001c7306 */ /* 0x000fe20000201400 */
[C---:B0-----:R-:W-:Y:S01]  /*3840*/  FMUL R25, R42.reuse, 8388608 ;  /* 0x4b0000002a197820 */ /* 0x041fe20000400000 */
[----:B------:R-:W-:-:S02]  /*3850*/  FSETP.GEU.AND P3, PT, R42, 1.175494350822287508e-38, PT ;  /* 0x008000002a00780b */ /* 0x000fc40003f6e000 */
[----:B------:R-:W-:Y:S02]  /*3860*/  FSEL R45, R24, R41, !P2 ;  /* 0x00000029182d7208 */ /* 0x000fe40005000000 */
[C---:B------:R-:W-:Y:S01]  /*3870*/  FSETP.GEU.AND P5, PT, |R38|.reuse, 1.175494350822287508e-38, PT ;  /* 0x008000002600780b */ /* 0x040fe20003fae200 */
[----:B------:R-:W-:Y:S01]  /*3880*/  @P4 FMUL R38, R38, 0.25 ;  /* 0x3e80000026264820 */ /* 0x000fe20000400000 */
[----:B------:R-:W-:Y:S02]  /*3890*/  FSEL R31, RZ, -23, P2 ;  /* 0xc1b80000ff1f7808 */ /* 0x000fe40001000000 */
[----:B------:R-:W-:Y:S02]  /*38a0*/  FSETP.GT.AND P2, PT, |R42|, 8.50705917302346158658e+37, PT ;  /* 0x7e8000002a00780b */ /* 0x000fe40003f44200 */
[----:B------:R-:W-:Y:S02]  /*38b0*/  LOP3.LUT R29, R15, 0xff800000, RZ, 0xc0, !PT ;  /* 0xff8000000f1d7812 */ /* 0x000fe400078ec0ff */
[----:B------:R-:W-:-:S02]  /*38c0*/  FSETP.GT.AND P4, PT, |R41|, 8.50705917302346158658e+37, PT ;  /* 0x7e8000002900780b */ /* 0x000fc40003f84200 */
[----:B------:R-:W-:Y:S01]  /*38d0*/  FSEL R46, R25, R42, !P3 ;  /* 0x0000002a192e7208 */ /* 0x000fe20005800000 */
[----:B------:R-:W0:Y:S01]  /*38e0*/  I2F R30, R29 ;  /* 0x0000001d001e7306 */ /* 0x000e220000201400 */
[----:B------:R-:W-:Y:S01]  /*38f0*/  FSEL R33, RZ, -23, P3 ;  /* 0xc1b80000ff217808 */ /* 0x000fe20001800000 */
[----:B------:R-:W-:Y:S01]  /*3900*/  @!P5 FMUL R38, R38, 16777216 ;  /* 0x4b8000002626d820 */ /* 0x000fe20000400000 */
[C---:B------:R-:W-:Y:S01]  /*3910*/  FSETP.GEU.AND P3, PT, |R42|.reuse, 1.175494350822287508e-38, PT ;  /* 0x008000002a00780b */ /* 0x040fe20003f6e200 */
[----:B------:R-:W-:Y:S01]  /*3920*/  @!P5 FMUL R77, R77, 16777216 ;  /* 0x4b8000004d4dd820 */ /* 0x000fe20000400000 */
[----:B------:R-:W-:Y:S01]  /*3930*/  FSETP.GEU.AND P1, PT, |R41|, 1.175494350822287508e-38, PT ;  /* 0x008000002900780b */ /* 0x000fe20003f2e200 */
[----:B------:R-:W-:Y:S01]  /*3940*/  @P2 FMUL R42, R42, 0.25 ;  /* 0x3e8000002a2a2820 */ /* 0x000fe20000400000 */
[C---:B------:R-:W-:Y:S01]  /*3950*/  LEA R14, P6, R32.reuse, R3, 0x1 ;  /* 0x00000003200e7211 */ /* 0x040fe200078c08ff */
[----:B------:R-:W1:Y:S01]  /*3960*/  MUFU.RCP R38, R38 ;  /* 0x0000002600267308 */ /* 0x000e620000001000 */
[----:B------:R-:W-:Y:S01]  /*3970*/  IADD3 R24, R45, -0x3f3504f3, RZ ;  /* 0xc0cafb0d2d187810 */ /* 0x000fe20007ffe0ff */
[----:B------:R-:W-:Y:S01]  /*3980*/  @P4 FMUL R41, R41, 0.25 ;  /* 0x3e80000029294820 */ /* 0x000fe20000400000 */
[----:B------:R-:W-:Y:S01]  /*3990*/  LEA.HI.X.SX32 R15, R32, R9, 0x1, P6 ;  /* 0x00000009200f7211 */ /* 0x000fe200030f0eff */
[----:B------:R-:W-:Y:S01]  /*39a0*/  @P2 FMUL R71, R71, 0.25 ;  /* 0x3e80000047472820 */ /* 0x000fe20000400000 */
[----:B------:R-:W-:Y:S01]  /*39b0*/  LOP3.LUT R32, R24, 0xff800000, RZ, 0xc0, !PT ;  /* 0xff80000018207812 */ /* 0x000fe200078ec0ff */
[----:B------:R-:W-:Y:S01]  /*39c0*/  @P2 FMUL R70, R70, 0.25 ;  /* 0x3e80000046462820 */ /* 0x000fe20000400000 */
[----:B------:R-:W-:Y:S01]  /*39d0*/  IADD3 R24, R46, -0x3f3504f3, RZ ;  /* 0xc0cafb0d2e187810 */ /* 0x000fe20007ffe0ff */
[----:B------:R-:W-:Y:S01]  /*39e0*/  @!P3 FMUL R42, R42, 16777216 ;  /* 0x4b8000002a2ab820 */ /* 0x000fe20000400000 */
[----:B------:R-:W2:Y:S01]  /*39f0*/  I2F R34, R32 ;  /* 0x0000002000227306 */ /* 0x000ea20000201400 */
[----:B------:R-:W-:Y:S01]  /*3a00*/  @!P1 FMUL R41, R41, 16777216 ;  /* 0x4b80000029299820 */ /* 0x000fe20000400000 */
[----:B------:R-:W-:Y:S01]  /*3a10*/  LOP3.LUT R35, R24, 0xff800000, RZ, 0xc0, !PT ;  /* 0xff80000018237812 */ /* 0x000fe200078ec0ff */
[----:B0-----:R-:W-:Y:S01]  /*3a20*/  FFMA.FTZ R27, R30, 1.1920928955078125e-07, R27 ;  /* 0x340000001e1b7823 */ /* 0x001fe2000001001b */
[----:B------:R-:W-:Y:S01]  /*3a30*/  LEA R24, P6, R40, R3, 0x1 ;  /* 0x0000000328187211 */ /* 0x000fe200078c08ff */
[----:B------:R-:W-:Y:S01]  /*3a40*/  @P4 FMUL R69, R69, 0.25 ;  /* 0x3e80000045454820 */ /* 0x000fe20000400000 */
[----:B------:R-:W-:Y:S01]  /*3a50*/  IADD3 R26, R43, -R26, RZ ;  /* 0x8000001a2b1a7210 */ /* 0x000fe20007ffe0ff */
[----:B------:R-:W-:Y:S01]  /*3a60*/  @P4 FMUL R68, R68, 0.25 ;  /* 0x3e80000044444820 */ /* 0x000fe20000400000 */
[----:B------:R0:W3:Y:S01]  /*3a70*/  I2F R36, R35 ;  /* 0x0000002300247306 */ /* 0x0000e20000201400 */
[----:B------:R-:W-:Y:S01]  /*3a80*/  @!P5 FMUL R76, R76, 16777216 ;  /* 0x4b8000004c4cd820 */ /* 0x000fe20000400000 */
[----:B------:R-:W-:Y:S01]  /*3a90*/  LEA.HI.X.SX32 R25, R40, R9, 0x1, P6 ;  /* 0x0000000928197211 */ /* 0x000fe200030f0eff */
[----:B------:R-:W-:Y:S01]  /*3aa0*/  @!P3 FMUL R71, R71, 16777216 ;  /* 0x4b8000004747b820 */ /* 0x000fe20000400000 */
[----:B------:R-:W-:Y:S01]  /*3ab0*/  IADD3 R29, R44, -R29, RZ ;  /* 0x8000001d2c1d7210 */ /* 0x000fe20007ffe0ff */
[----:B------:R-:W-:Y:S01]  /*3ac0*/  @!P3 FMUL R70, R70, 16777216 ;  /* 0x4b8000004646b820 */ /* 0x000fe20000400000 */
[----:B------:R-:W-:Y:S01]  /*3ad0*/  ISETP.GE.U32.AND P4, PT, R43, 0x7f800000, PT ;  /* 0x7f8000002b00780c */ /* 0x000fe20003f86070 */
[----:B------:R-:W-:Y:S01]  /*3ae0*/  @!P1 FMUL R69, R69, 16777216 ;  /* 0x4b80000045459820 */ /* 0x000fe20000400000 */
[----:B------:R-:W4:Y:S01]  /*3af0*/  MUFU.RCP R3, R42 ;  /* 0x0000002a00037308 */ /* 0x000f220000001000 */
[----:B------:R-:W-:Y:S01]  /*3b00*/  @!P1 FMUL R68, R68, 16777216 ;  /* 0x4b80000044449820 */ /* 0x000fe20000400000 */
[----:B0-----:R-:W-:Y:S01]  /*3b10*/  IADD3 R35, R46, -R35, RZ ;  /* 0x800000232e237210 */ /* 0x001fe20007ffe0ff */
[----:B------:R-:W-:Y:S01]  /*3b20*/  FFMA.FTZ R5, R28, 1.1920928955078125e-07, R5 ;  /* 0x340000001c057823 */ /* 0x000fe20000010005 */
[----:B------:R-:W-:Y:S01]  /*3b30*/  ISETP.GE.U32.AND P3, PT, R45, 0x7f800000, PT ;  /* 0x7f8000002d00780c */ /* 0x000fe20003f66070 */
[----:B-1----:R-:W-:Y:S01]  /*3b40*/  FMUL R39, R38, R76 ;  /* 0x0000004c26277220 */ /* 0x002fe20000400000 */
[----:B------:R-:W-:Y:S01]  /*3b50*/  ISETP.GE.U32.AND P5, PT, R44, 0x7f800000, PT ;  /* 0x7f8000002c00780c */ /* 0x000fe20003fa6070 */
[----:B--2---:R-:W-:Y:S01]  /*3b60*/  FFMA.FTZ R31, R34, 1.1920928955078125e-07, R31 ;  /* 0x34000000221f7823 */ /* 0x004fe2000001001f */
[----:B------:R-:W0:Y:S01]  /*3b70*/  MUFU.RCP R30, R41 ;  /* 0x00000029001e7308 */ /* 0x000e220000001000 */
[----:B---3--:R-:W-:Y:S01]  /*3b80*/  FFMA.FTZ R33, R36, 1.1920928955078125e-07, R33 ;  /* 0x3400000024217823 */ /* 0x008fe20000010021 */
[----:B------:R-:W-:Y:S01]  /*3b90*/  ISETP.GE.U32.AND P1, PT, R46, 0x7f800000, PT ;  /* 0x7f8000002e00780c */ /* 0x000fe20003f26070 */
[----:B------:R-:W-:Y:S01]  /*3ba0*/  FMUL R36, R38, R77 ;  /* 0x0000004d26247220 */ /* 0x000fe20000400000 */
[----:B------:R-:W-:Y:S01]  /*3bb0*/  FSETP.NEU.AND P2, PT, R43, RZ, PT ;  /* 0x000000ff2b00720b */ /* 0x000fe20003f4d000 */
[----:B------:R-:W-:-:S02]  /*3bc0*/  FMUL R34, R37, R79 ;  /* 0x0000004f25227220 */ /* 0x000fc40000400000 */
[----:B------:R-:W-:Y:S01]  /*3bd0*/  FMUL R37, R37, R78 ;  /* 0x0000004e25257220 */ /* 0x000fe20000400000 */
[----:B------:R-:W-:Y:S01]  /*3be0*/  F2FP.PACK_AB R36, R36, R39 ;  /* 0x000000272424723e */ /* 0x000fe200000000ff */
[C---:B----4-:R-:W-:Y:S02]  /*3bf0*/  FMUL R9, R3.reuse, R71 ;  /* 0x0000004703097220 */ /* 0x050fe40000400000 */
[----:B------:R-:W-:Y:S01]  /*3c00*/  FMUL R28, R3, R70 ;  /* 0x00000046031c7220 */ /* 0x000fe20000400000 */
[----:B------:R-:W-:Y:S01]  /*3c10*/  F2FP.PACK_AB R34, R34, R37 ;  /* 0x000000252222723e */ /* 0x000fe200000000ff */
[----:B------:R-:W-:Y:S01]  /*3c20*/  IMAD.IADD R32, R45, 0x1, -R32 ;  /* 0x000000012d207824 */ /* 0x000fe200078e0a20 */
[----:B------:R-:W-:Y:S01]  /*3c30*/  PRMT R38, R36, 0x7632, R38 ;  /* 0x0000763224267816 */ /* 0x000fe20000000026 */
[----:B------:R-:W-:Y:S01]  /*3c40*/  FADD R26, R26, -1 ;  /* 0xbf8000001a1a7421 */ /* 0x000fe20000000000 */
[----:B------:R-:W-:Y:S01]  /*3c50*/  PRMT R39, R34, 0x7610, R39 ;  /* 0x0000761022277816 */ /* 0x000fe20000000027 */
[----:B0-----:R-:W-:Y:S01]  /*3c60*/  FMUL R3, R30, R69 ;  /* 0x000000451e037220 */ /* 0x001fe20000400000 */
[----:B------:R-:W-:Y:S01]  /*3c70*/  PRMT R40, R34, 0x7632, R40 ;  /* 0x0000763222287816 */ /* 0x000fe20000000028 */
[----:B------:R-:W-:Y:S01]  /*3c80*/  FMUL R30, R30, R68 ;  /* 0x000000441e1e7220 */ /* 0x000fe20000400000 */
[----:B------:R-:W-:Y:S01]  /*3c90*/  F2FP.PACK_AB R9, R9, R28 ;  /* 0x0000001c0909723e */ /* 0x000fe200000000ff */
[----:B------:R-:W-:Y:S01]  /*3ca0*/  FADD R32, R32, -1 ;  /* 0xbf80000020207421 */ /* 0x000fe20000000000 */
[----:B------:R-:W-:Y:S01]  /*3cb0*/  LOP3.LUT R37, R7, 0x20, RZ, 0x3c, !PT ;  /* 0x0000002007257812 */ /* 0x000fe200078e3cff */
[----:B------:R0:W-:Y:S01]  /*3cc0*/  STS.U16 [R7], R36 ;  /* 0x0000002407007388 */ /* 0x0001e20000000400 */
[----:B------:R-:W-:Y:S01]  /*3cd0*/  F2FP.PACK_AB R3, R3, R30 ;  /* 0x0000001e0303723e */ /* 0x000fe200000000ff */
[----:B------:R-:W-:Y:S01]  /*3ce0*/  IMAD.MOV.U32 R30, RZ, RZ, 0x3dc6b27f ;  /* 0x3dc6b27fff1e7424 */ /* 0x000fe200078e00ff */
[----:B------:R-:W-:Y:S01]  /*3cf0*/  LOP3.LUT R28, R7, 0x40, RZ, 0x3c, !PT ;  /* 0x00000040071c7812 */ /* 0x000fe200078e3cff */
[----:B------:R1:W-:Y:S01]  /*3d00*/  STS.U16 [R7+0x80], R38 ;  /* 0x0000802607007388 */ /* 0x0003e20000000400 */
[----:B------:R-:W-:Y:S01]  /*3d10*/  PRMT R41, R3, 0x7610, R41 ;  /* 0x0000761003297816 */ /* 0x000fe20000000029 */
[----:B------:R-:W-:Y:S01]  /*3d20*/  FADD R29, R29, -1 ;  /* 0xbf8000001d1d7421 */ /* 0x000fe20000000000 */
[----:B------:R-:W-:Y:S01]  /*3d30*/  PRMT R42, R3, 0x7632, R42 ;  /* 0x00007632032a7816 */ /* 0x000fe2000000002a */
[C---:B------:R-:W-:Y:S01]  /*3d40*/  FFMA.FTZ R3, R26.reuse, R30, -0.16845393180847167969 ;  /* 0xbe2c7f301a037423 */ /* 0x040fe2000001001e */
[----:B------:R-:W-:Y:S01]  /*3d50*/  LOP3.LUT R34, R7, 0x60, RZ, 0x3c, !PT ;  /* 0x0000006007227812 */ /* 0x000fe200078e3cff */
[----:B------:R-:W-:Y:S01]  /*3d60*/  STS.U16 [R37+0x400], R39 ;  /* 0x0004002725007388 */ /* 0x000fe20000000400 */
[----:B0-----:R-:W-:Y:S01]  /*3d70*/  PRMT R36, R9, 0x7632, R36 ;  /* 0x0000763209247816 */ /* 0x001fe20000000024 */
[----:B------:R-:W-:-:S02]  /*3d80*/  FFMA.FTZ R3, R26, R3, 0.1716887056827545166 ;  /* 0x3e2fcf2a1a037423 */ /* 0x000fc40000010003 */
[----:B-1----:R-:W-:Y:S01]  /*3d90*/  FFMA.FTZ R7, R32, R30, -0.16845393180847167969 ;  /* 0xbe2c7f3020077423 */ /* 0x002fe2000001001e */
[----:B------:R-:W-:Y:S01]  /*3da0*/  STS.U16 [R37+0x480], R40 ;  /* 0x0004802825007388 */ /* 0x000fe20000000400 */
[----:B------:R-:W-:Y:S02]  /*3db0*/  FFMA.FTZ R3, R26, R3, -0.17900948226451873779 ;  /* 0xbe374e431a037423 */ /* 0x000fe40000010003 */
[----:B------:R-:W-:Y:S01]  /*3dc0*/  FFMA.FTZ R7, R32, R7, 0.1716887056827545166 ;  /* 0x3e2fcf2a20077423 */ /* 0x000fe20000010007 */
[----:B------:R-:W-:Y:S01]  /*3dd0*/  STS.U16 [R28+0x800], R41 ;  /* 0x000800291c007388 */ /* 0x000fe20000000400 */
[----:B------:R-:W-:Y:S02]  /*3de0*/  FFMA.FTZ R3, R26, R3, 0.20512372255325317383 ;  /* 0x3e520bf41a037423 */ /* 0x000fe40000010003 */
[----:B------:R-:W-:Y:S01]  /*3df0*/  FFMA.FTZ R7, R32, R7, -0.17900948226451873779 ;  /* 0xbe374e4320077423 */ /* 0x000fe20000010007 */
[----:B------:R0:W-:Y:S01]  /*3e00*/  STS.U16 [R28+0x880], R42 ;  /* 0x0008802a1c007388 */ /* 0x0001e20000000400 */
[----:B------:R-:W-:-:S02]  /*3e10*/  FFMA.FTZ R3, R26, R3, -0.24046532809734344482 ;  /* 0xbe763c8b1a037423 */ /* 0x000fc40000010003 */
[----:B------:R-:W-:Y:S01]  /*3e20*/  FFMA.FTZ R7, R32, R7, 0.20512372255325317383 ;  /* 0x3e520bf420077423 */ /* 0x000fe20000010007 */
[----:B------:R-:W-:Y:S01]  /*3e30*/  STS.U16 [R34+0xc00], R9 ;  /* 0x000c000922007388 */ /* 0x000fe20000000400 */
[----:B------:R-:W-:Y:S02]  /*3e40*/  FFMA.FTZ R3, R26, R3, 0.28857114911079406738 ;  /* 0x3e93bf991a037423 */ /* 0x000fe40000010003 */
[----:B------:R-:W-:Y:S01]  /*3e50*/  FFMA.FTZ R7, R32, R7, -0.24046532809734344482 ;  /* 0xbe763c8b20077423 */ /* 0x000fe20000010007 */
[----:B------:R-:W-:Y:S01]  /*3e60*/  STS.U16 [R34+0xc80], R36 ;  /* 0x000c802422007388 */ /* 0x000fe20000000400 */
[----:B------:R-:W-:Y:S02]  /*3e70*/  FFMA.FTZ R3, R26, R3, -0.36067417263984680176 ;  /* 0xbeb8aa491a037423 */ /* 0x000fe40000010003 */
[----:B------:R-:W-:Y:S01]  /*3e80*/  FFMA.FTZ R7, R32, R7, 0.28857114911079406738 ;  /* 0x3e93bf9920077423 */ /* 0x000fe20000010007 */
[----:B------:R-:W-:Y:S01]  /*3e90*/  BAR.SYNC.DEFER_BLOCKING 0x0 ;  /* 0x0000000000007b1d */ /* 0x000fe20000010000 */
[----:B------:R-:W-:-:S02]  /*3ea0*/  FFMA.FTZ R3, R26, R3, 0.48089820146560668945 ;  /* 0x3ef6384a1a037423 */ /* 0x000fc40000010003 */
[----:B------:R-:W-:Y:S02]  /*3eb0*/  FFMA.FTZ R7, R32, R7, -0.36067417263984680176 ;  /* 0xbeb8aa4920077423 */ /* 0x000fe40000010007 */
[----:B------:R-:W-:Y:S02]  /*3ec0*/  FFMA.FTZ R3, R26, R3, -0.72134751081466674805 ;  /* 0xbf38aa3b1a037423 */ /* 0x000fe40000010003 */
[----:B------:R-:W-:Y:S02]  /*3ed0*/  FFMA.FTZ R7, R32, R7, 0.48089820146560668945 ;  /* 0x3ef6384a20077423 */ /* 0x000fe40000010007 */
[----:B------:R-:W-:Y:S02]  /*3ee0*/  FMUL R3, R26, R3 ;  /* 0x000000031a037220 */ /* 0x000fe40000400000 */
[----:B------:R-:W-:Y:S02]  /*3ef0*/  FFMA.FTZ R7, R32, R7, -0.72134751081466674805 ;  /* 0xbf38aa3b20077423 */ /* 0x000fe40000010007 */
[----:B------:R-:W-:-:S02]  /*3f00*/  FMUL R3, R26, R3 ;  /* 0x000000031a037220 */ /* 0x000fc40000400000 */
[----:B------:R-:W-:Y:S02]  /*3f10*/  FMUL R7, R32, R7 ;  /* 0x0000000720077220 */ /* 0x000fe40000400000 */
[----:B------:R-:W-:Y:S02]  /*3f20*/  FFMA.FTZ R26, R26, 1.4426950216293334961, R3 ;  /* 0x3fb8aa3b1a1a7823 */ /* 0x000fe40000010003 */
[C---:B------:R-:W-:Y:S02]  /*3f30*/  FMUL R7, R32.reuse, R7 ;  /* 0x0000000720077220 */ /* 0x040fe40000400000 */
[----:B------:R-:W-:Y:S02]  /*3f40*/  FADD R35, R35, -1 ;  /* 0xbf80000023237421 */ /* 0x000fe40000000000 */
[----:B------:R-:W-:Y:S01]  /*3f50*/  FFMA.FTZ R32, R32, 1.4426950216293334961, R7 ;  /* 0x3fb8aa3b20207823 */ /* 0x000fe20000010007 */
[----:B------:R-:W1:Y:S01]  /*3f60*/  LDS R9, [R8] ;  /* 0x0000000008097984 */ /* 0x000e620000000800 */
[----:B0-----:R-:W-:-:S02]  /*3f70*/  FFMA.FTZ R28, R29, R30, -0.16845393180847167969 ;  /* 0xbe2c7f301d1c7423 */ /* 0x001fc4000001001e */
[----:B------:R-:W-:Y:S01]  /*3f80*/  FFMA.FTZ R30, R35, R30, -0.16845393180847167969 ;  /* 0xbe2c7f30231e7423 */ /* 0x000fe2000001001e */
[----:B------:R-:W0:Y:S01]  /*3f90*/  LDS R37, [R8+0x100] ;  /* 0x0001000008257984 */ /* 0x000e220000000800 */
[----:B------:R-:W-:Y:S02]  /*3fa0*/  FFMA.FTZ R28, R29, R28, 0.1716887056827545166 ;  /* 0x3e2fcf2a1d1c7423 */ /* 0x000fe4000001001c */
[----:B------:R-:W-:Y:S01]  /*3fb0*/  FFMA.FTZ R30, R35, R30, 0.1716887056827545166 ;  /* 0x3e2fcf2a231e7423 */ /* 0x000fe2000001001e */
[----:B------:R-:W-:Y:S01]  /*3fc0*/  LDS R3, [R8+0x200] ;  /* 0x0002000008037984 */ /* 0x000fe20000000800 */
[----:B------:R-:W-:Y:S02]  /*3fd0*/  FFMA.FTZ R28, R29, R28, -0.17900948226451873779 ;  /* 0xbe374e431d1c7423 */ /* 0x000fe4000001001c */
[----:B------:R-:W-:Y:S01]  /*3fe0*/  FFMA.FTZ R30, R35, R30, -0.17900948226451873779 ;  /* 0xbe374e43231e7423 */ /* 0x000fe2000001001e */
[----:B------:R-:W2:Y:S01]  /*3ff0*/  LDS R7, [R8+0x300] ;  /* 0x0003000008077984 */ /* 0x000ea20000000800 */
[----:B------:R-:W-:-:S02]  /*4000*/  FFMA.FTZ R28, R29, R28, 0.20512372255325317383 ;  /* 0x3e520bf41d1c7423 */ /* 0x000fc4000001001c */
[----:B------:R-:W-:Y:S02]  /*4010*/  FFMA.FTZ R30, R35, R30, 0.20512372255325317383 ;  /* 0x3e520bf4231e7423 */ /* 0x000fe4000001001e */
[----:B------:R-:W-:Y:S02]  /*4020*/  FADD R5, R5, R26 ;  /* 0x0000001a05057221 */ /* 0x000fe40000000000 */
[----:B------:R-:W-:Y:S02]  /*4030*/  FFMA.FTZ R30, R35, R30, -0.24046532809734344482 ;  /* 0xbe763c8b231e7423 */ /* 0x000fe4000001001e */
[----:B------:R-:W-:Y:S02]  /*4040*/  @P4 IMAD.MOV.U32 R26, RZ, RZ, 0x7f800000 ;  /* 0x7f800000ff1a4424 */ /* 0x000fe400078e00ff */
[----:B------:R-:W-:Y:S02]  /*4050*/  FFMA.FTZ R28, R29, R28, -0.24046532809734344482 ;  /* 0xbe763c8b1d1c7423 */ /* 0x000fe4000001001c */
[----:B------:R-:W-:-:S02]  /*4060*/  FFMA.FTZ R30, R35, R30, 0.28857114911079406738 ;  /* 0x3e93bf99231e7423 */ /* 0x000fc4000001001e */
[----:B------:R-:W-:Y:S01]  /*4070*/  @P4 FFMA.FTZ R5, R43, R26, +INF ;  /* 0x7f8000002b054423 */ /* 0x000fe2000001001a */
[----:B------:R-:W-:Y:S01]  /*4080*/  FSETP.NEU.AND P4, PT, R44, RZ, PT ;  /* 0x000000ff2c00720b */ /* 0x000fe20003f8d000 */
[----:B------:R-:W-:Y:S02]  /*4090*/  @P3 IMAD.MOV.U32 R26, RZ, RZ, 0x7f800000 ;  /* 0x7f800000ff1a3424 */ /* 0x000fe400078e00ff */
[----:B------:R-:W-:Y:S01]  /*40a0*/  FFMA.FTZ R28, R29, R28, 0.28857114911079406738 ;  /* 0x3e93bf991d1c7423 */ /* 0x000fe2000001001c */
[----:B------:R-:W-:Y:S01]  /*40b0*/  FSEL R5, R5, -INF , P2 ;  /* 0xff80000005057808 */ /* 0x000fe20001000000 */
[----:B------:R-:W-:Y:S02]  /*40c0*/  FFMA.FTZ R30, R35, R30, -0.36067417263984680176 ;  /* 0xbeb8aa49231e7423 */ /* 0x000fe4000001001e */
[----:B------:R-:W-:Y:S02]  /*40d0*/  FADD R31, R31, R32 ;  /* 0x000000201f1f7221 */ /* 0x000fe40000000000 */
[----:B------:R-:W-:Y:S01]  /*40e0*/  @P3 FFMA.FTZ R31, R45, R26, +INF ;  /* 0x7f8000002d1f3423 */ /* 0x000fe2000001001a */
[----:B------:R-:W-:Y:S01]  /*40f0*/  FSETP.NEU.AND P3, PT, R46, RZ, PT ;  /* 0x000000ff2e00720b */ /* 0x000fe20003f6d000 */
[----:B------:R-:W-:Y:S01]  /*4100*/  FFMA.FTZ R28, R29, R28, -0.36067417263984680176 ;  /* 0xbeb8aa491d1c7423 */ /* 0x000fe2000001001c */
[----:B-1----:R-:W-:Y:S01]  /*4110*/  PRMT R26, R9, 0x7632, R26 ;  /* 0x00007632091a7816 */ /* 0x002fe2000000001a */
[----:B------:R-:W-:Y:S01]  /*4120*/  FFMA.FTZ R30, R35, R30, 0.48089820146560668945 ;  /* 0x3ef6384a231e7423 */ /* 0x000fe2000001001e */
[----:B------:R1:W-:Y:S01]  /*4130*/  STG.E.U16 [R12.64], R9 ;  /* 0x000000090c007986 */ /* 0x0003e2000c101504 */
[----:B------:R-:W-:-:S02]  /*4140*/  FFMA.FTZ R28, R29, R28, 0.48089820146560668945 ;  /* 0x3ef6384a1d1c7423 */ /* 0x000fc4000001001c */
[----:B------:R-:W-:Y:S01]  /*4150*/  FFMA.FTZ R30, R35, R30, -0.72134751081466674805 ;  /* 0xbf38aa3b231e7423 */ /* 0x000fe2000001001e */
[----:B------:R-:W-:Y:S01]  /*4160*/  STG.E.U16 [R18.64], R26 ;  /* 0x0000001a12007986 */ /* 0x000fe2000c101504 */
[----:B------:R-:W-:Y:S02]  /*4170*/  FFMA.FTZ R28, R29, R28, -0.72134751081466674805 ;  /* 0xbf38aa3b1d1c7423 */ /* 0x000fe4000001001c */
[----:B------:R-:W-:Y:S01]  /*4180*/  FMUL R30, R35, R30 ;  /* 0x0000001e231e7220 */ /* 0x000fe20000400000 */
[----:B0-----:R-:W-:Y:S01]  /*4190*/  STG.E.U16 [R20.64], R37 ;  /* 0x0000002514007986 */ /* 0x001fe2000c101504 */
[----:B------:R-:W-:Y:S02]  /*41a0*/  FMUL R28, R29, R28 ;  /* 0x0000001c1d1c7220 */ /* 0x000fe40000400000 */
[----:B------:R-:W-:Y:S01]  /*41b0*/  FMUL R30, R35, R30 ;  /* 0x0000001e231e7220 */ /* 0x000fe20000400000 */
[----:B-1----:R-:W-:Y:S01]  /*41c0*/  PRMT R13, R37, 0x7632, R13 ;  /* 0x00007632250d7816 */ /* 0x002fe2000000000d */
[----:B------:R-:W-:Y:S01]  /*41d0*/  FMUL R28, R29, R28 ;  /* 0x0000001c1d1c7220 */ /* 0x000fe20000400000 */
[----:B--2---:R-:W-:Y:S01]  /*41e0*/  PRMT R12, R7, 0x7632, R12 ;  /* 0x00007632070c7816 */ /* 0x004fe2000000000c */
[----:B------:R-:W-:-:S02]  /*41f0*/  FFMA.FTZ R30, R35, 1.4426950216293334961, R30 ;  /* 0x3fb8aa3b231e7823 */ /* 0x000fc4000001001e */
[----:B------:R-:W-:Y:S01]  /*4200*/  STG.E.U16 [R22.64], R13 ;  /* 0x0000000d16007986 */ /* 0x000fe2000c101504 */
[----:B------:R-:W-:Y:S01]  /*4210*/  FFMA.FTZ R28, R29, 1.4426950216293334961, R28 ;  /* 0x3fb8aa3b1d1c7823 */ /* 0x000fe2000001001c */
[----:B------:R-:W-:Y:S01]  /*4220*/  @P5 MOV R29, 0x7f800000 ;  /* 0x7f800000001d5802 */ /* 0x000fe20000000f00 */
[----:B------:R-:W-:Y:S01]  /*4230*/  FADD R30, R33, R30 ;  /* 0x0000001e211e7221 */ /* 0x000fe20000000000 */
[----:B------:R0:W-:Y:S01]  /*4240*/  STG.E.U16 [R16.64], R3 ;  /* 0x0000000310007986 */ /* 0x0001e2000c101504 */
[----:B------:R-:W-:Y:S01]  /*4250*/  @P1 MOV R33, 0x7f800000 ;  /* 0x7f80000000211802 */ /* 0x000fe20000000f00 */
[----:B------:R-:W-:Y:S02]  /*4260*/  FADD R27, R27, R28 ;  /* 0x0000001c1b1b7221 */ /* 0x000fe40000000000 */
[----:B------:R-:W-:Y:S01]  /*4270*/  @P5 FFMA.FTZ R27, R44, R29, +INF ;  /* 0x7f8000002c1b5423 */ /* 0x000fe2000001001d */
[----:B------:R-:W-:Y:S01]  /*4280*/  FSETP.NEU.AND P5, PT, R45, RZ, PT ;  /* 0x000000ff2d00720b */ /* 0x000fe20003fad000 */
[----:B------:R-:W-:-:S02]  /*4290*/  @P1 FFMA.FTZ R30, R46, R33, +INF ;  /* 0x7f8000002e1e1423 */ /* 0x000fc40000010021 */
[----:B------:R-:W-:Y:S01]  /*42a0*/  FFMA R92, R5, 0.69314718246459960938, R92 ;  /* 0x3f317218055c7823 */ /* 0x000fe2000000005c */
[----:B------:R-:W-:Y:S02]  /*42b0*/  FSEL R8, R27, -INF , P4 ;  /* 0xff8000001b087808 */ /* 0x000fe40002000000 */
[----:B------:R-:W-:Y:S02]  /*42c0*/  FSEL R31, R31, -INF , P5 ;  /* 0xff8000001f1f7808 */ /* 0x000fe40002800000 */
[----:B0-----:R-:W-:Y:S01]  /*42d0*/  PRMT R17, R3, 0x7632, R17 ;  /* 0x0000763203117816 */ /* 0x001fe20000000011 */
[----:B------:R-:W-:Y:S01]  /*42e0*/  FFMA R93, R8, 0.69314718246459960938, R93 ;  /* 0x3f317218085d7823 */ /* 0x000fe2000000005d */
[----:B------:R-:W-:Y:S01]  /*42f0*/  FSEL R30, R30, -INF , P3 ;  /* 0xff8000001e1e7808 */ /* 0x000fe20001800000 */
[----:B------:R-:W-:Y:S02]  /*4300*/  FFMA R94, R31, 0.69314718246459960938, R94 ;  /* 0x3f3172181f5e7823 */ /* 0x000fe4000000005e */
[----:B------:R0:W-:Y:S02]  /*4310*/  STG.E.U16 [R10.64], R17 ;  /* 0x000000110a007986 */ /* 0x0001e4000c101504 */
[----:B------:R-:W-:-:S02]  /*4320*/  FFMA R95, R30, 0.69314718246459960938, R95 ;  /* 0x3f3172181e5f7823 */ /* 0x000fc4000000005f */
[----:B------:R0:W-:Y:S04]  /*4330*/  STG.E.U16 [R14.64], R7 ;  /* 0x000000070e007986 */ /* 0x0001e8000c101504 */
[----:B------:R0:W-:Y:S04]  /*4340*/  STG.E.U16 [R24.64], R12 ;  /* 0x0000000c18007986 */ /* 0x0001e8000c101504 */
[----:B------:R-:W-:Y:S06]  /*4350*/  BAR.SYNC.DEFER_BLOCKING 0x0 ;  /* 0x0000000000007b1d */ /* 0x000fec0000010000 */
[----:B------:R0:W-:Y:S04]  /*4360*/  STS.128 [R4.X4], R92 ;  /* 0x0000005c04007388 */ /* 0x0001e80000004c00 */
[----:B------:R-:W-:Y:S06]  /*4370*/  BAR.SYNC.DEFER_BLOCKING 0x0 ;  /* 0x0000000000007b1d */ /* 0x000fec0000010000 */
[----:B------:R-:W-:Y:S05]  /*4380*/  @P0 EXIT ;  /* 0x000000000000094d */ /* 0x000fea0003800000 */
[----:B0-----:R-:W0:Y:S01]  /*4390*/  LDS R7, [R6] ;  /* 0x0000000006077984 */ /* 0x001e220000000800 */
[----:B------:R-:W-:Y:S01]  /*43a0*/  IMAD R0, R0, c[0x0][0x1cc], RZ ;  /* 0x0000730000007a24 */ /* 0x000fe200078e02ff */
[C---:B------:R-:W-:Y:S01]  /*43b0*/  SHF.L.U32 R4, R2.reuse, 0x2, RZ ;  /* 0x0000000202047819 */ /* 0x040fe200000006ff */
[----:B------:R-:W-:-:S04]  /*43c0*/  IMAD.HI R5, R2, 0x4, RZ ;  /* 0x0000000402057827 */ /* 0x000fc800078e02ff */
[C---:B------:R-:W-:Y:S02]  /*43d0*/  IMAD.SHL.U32 R3, R0.reuse, 0x4, RZ ;  /* 0x0000000400037824 */ /* 0x040fe400078e00ff */
[----:B------:R-:W-:-:S03]  /*43e0*/  IMAD.HI R0, R0, 0x4, RZ ;  /* 0x0000000400007827 */ /* 0x000fc600078e02ff */
[----:B------:R-:W-:-:S04]  /*43f0*/  IADD3 R2, P0, P1, R4, c[0x0][0x180], R3 ;  /* 0x0000600004027a10 */ /* 0x000fc8000791e003 */
[----:B------:R-:W-:-:S05]  /*4400*/  IADD3.X R3, R5, c[0x0][0x184], R0, P0, P1 ;  /* 0x0000610005037a10 */ /* 0x000fca00007e2400 */
[----:B0-----:R-:W-:Y:S01]  /*4410*/  STG.E [R2.64], R7 ;  /* 0x0000000702007986 */ /* 0x001fe2000c101904 */
[----:B------:R-:W-:Y:S05]  /*4420*/  EXIT ;  /* 0x000000000000794d */ /* 0x000fea0003800000 */
.L_x_2:
[----:B------:R-:W-:-:S00]  /*4430*/  BRA `(.L_x_2) ;  /* 0xfffffff000007947 */ /* 0x000fc0000383ffff */
[----:B------:R-:W-:-:S00]  /*4440*/  NOP ;  /* 0x0000000000007918 */ /* 0x000fc00000000000 */
        /* <DEDUP_REMOVED lines=11> */
.L_x_3:


//--------------------- .nv.global.init           --------------------------
	.section	.nv.global.init,"aw",@progbits
.nv.global.init:
	.type		_$_str,@object
	.size		_$_str,(.L_0 - _$_str)
_$_str:
        /*0000*/ 	.byte	0x5f, 0x5f, 0x43, 0x55, 0x44, 0x41, 0x5f, 0x46, 0x54, 0x5a, 0x00
.L_0:


//--------------------- .nv.shared.attn_fwd       --------------------------
	.section	.nv.shared.attn_fwd,"aw",@nobits
	.sectionflags	@""
	.align	16
